//
// Generated by NVIDIA NVVM Compiler
//
// Compiler Build ID: CL-36424714
// Cuda compilation tools, release 13.0, V13.0.88
// Based on NVVM 20.0.0
//

.version 9.0
.target sm_100
.address_size 64

	// .globl	_Z10init_stuffiiiP17curandStateXORWOW
.global .align 4 .b8 precalc_xorwow_matrix[102400];
.global .align 4 .b8 precalc_xorwow_offset_matrix[102400];
.global .align 4 .b8 mrg32k3aM1[2304];
.global .align 4 .b8 mrg32k3aM2[2304];
.global .align 4 .b8 mrg32k3aM1SubSeq[2016];
.global .align 4 .b8 mrg32k3aM2SubSeq[2016];
.global .align 4 .b8 mrg32k3aM1Seq[2304];
.global .align 4 .b8 mrg32k3aM2Seq[2304];
.const .align 8 .b8 __cr_lgamma_table[72];
.extern .shared .align 16 .b8 sdata_price[];

.visible .entry _Z10init_stuffiiiP17curandStateXORWOW(
	.param .u32 _Z10init_stuffiiiP17curandStateXORWOW_param_0,
	.param .u32 _Z10init_stuffiiiP17curandStateXORWOW_param_1,
	.param .u32 _Z10init_stuffiiiP17curandStateXORWOW_param_2,
	.param .u64 .ptr .align 1 _Z10init_stuffiiiP17curandStateXORWOW_param_3
)
{
	.reg .pred 	%p<26>;
	.reg .b32 	%r<412>;
	.reg .b64 	%rd<18>;

	ld.param.u32 	%r184, [_Z10init_stuffiiiP17curandStateXORWOW_param_0];
	ld.param.u32 	%r183, [_Z10init_stuffiiiP17curandStateXORWOW_param_2];
	ld.param.u64 	%rd8, [_Z10init_stuffiiiP17curandStateXORWOW_param_3];
	mov.u32 	%r185, %ctaid.x;
	mov.u32 	%r186, %ntid.x;
	mov.u32 	%r187, %tid.x;
	mad.lo.s32 	%r1, %r185, %r186, %r187;
	setp.ge.u32 	%p1, %r1, %r184;
	@%p1 bra 	$L__BB0_44;
	cvta.to.global.u64 	%rd9, %rd8;
	cvt.u64.u32 	%rd17, %r1;
	mul.wide.u32 	%rd10, %r1, 48;
	add.s64 	%rd2, %rd9, %rd10;
	xor.b32  	%r188, %r183, -1429050551;
	mul.lo.s32 	%r189, %r188, 1099087573;
	setp.gt.s32 	%p2, %r183, -1;
	selp.b32 	%r190, -644748465, -1947113066, %p2;
	add.s32 	%r191, %r190, %r189;
	add.s32 	%r192, %r191, 6615241;
	add.s32 	%r193, %r189, 123456789;
	st.global.v2.u32 	[%rd2], {%r192, %r193};
	xor.b32  	%r194, %r189, 362436069;
	add.s32 	%r195, %r190, 521288629;
	st.global.v2.u32 	[%rd2+8], {%r194, %r195};
	xor.b32  	%r196, %r190, 88675123;
	add.s32 	%r197, %r189, 5783321;
	st.global.v2.u32 	[%rd2+16], {%r196, %r197};
	setp.eq.s32 	%p3, %r1, 0;
	@%p3 bra 	$L__BB0_43;
	mov.b32 	%r318, 0;
	mov.u64 	%rd12, precalc_xorwow_matrix;
$L__BB0_3:
	and.b64  	%rd4, %rd17, 3;
	setp.eq.s64 	%p4, %rd4, 0;
	@%p4 bra 	$L__BB0_42;
	mul.wide.u32 	%rd11, %r318, 3200;
	add.s64 	%rd5, %rd12, %rd11;
	cvt.u32.u64 	%r3, %rd4;
	mov.b32 	%r319, 0;
$L__BB0_5:
	mov.b32 	%r332, 0;
	mov.u32 	%r333, %r332;
	mov.u32 	%r334, %r332;
	mov.u32 	%r335, %r332;
	mov.u32 	%r336, %r332;
	mov.u32 	%r325, %r332;
$L__BB0_6:
	mul.wide.u32 	%rd13, %r325, 4;
	add.s64 	%rd14, %rd2, %rd13;
	ld.global.u32 	%r11, [%rd14+4];
	shl.b32 	%r12, %r325, 5;
	mov.b32 	%r331, 0;
$L__BB0_7:
	.pragma "nounroll";
	shr.u32 	%r202, %r11, %r331;
	and.b32  	%r203, %r202, 1;
	setp.eq.b32 	%p5, %r203, 1;
	not.pred 	%p6, %p5;
	add.s32 	%r204, %r12, %r331;
	mul.lo.s32 	%r205, %r204, 5;
	mul.wide.u32 	%rd15, %r205, 4;
	add.s64 	%rd6, %rd5, %rd15;
	@%p6 bra 	$L__BB0_9;
	ld.global.u32 	%r206, [%rd6];
	xor.b32  	%r336, %r336, %r206;
	ld.global.u32 	%r207, [%rd6+4];
	xor.b32  	%r335, %r335, %r207;
	ld.global.u32 	%r208, [%rd6+8];
	xor.b32  	%r334, %r334, %r208;
	ld.global.u32 	%r209, [%rd6+12];
	xor.b32  	%r333, %r333, %r209;
	ld.global.u32 	%r210, [%rd6+16];
	xor.b32  	%r332, %r332, %r210;
$L__BB0_9:
	and.b32  	%r212, %r202, 2;
	setp.eq.s32 	%p7, %r212, 0;
	@%p7 bra 	$L__BB0_11;
	ld.global.u32 	%r213, [%rd6+20];
	xor.b32  	%r336, %r336, %r213;
	ld.global.u32 	%r214, [%rd6+24];
	xor.b32  	%r335, %r335, %r214;
	ld.global.u32 	%r215, [%rd6+28];
	xor.b32  	%r334, %r334, %r215;
	ld.global.u32 	%r216, [%rd6+32];
	xor.b32  	%r333, %r333, %r216;
	ld.global.u32 	%r217, [%rd6+36];
	xor.b32  	%r332, %r332, %r217;
$L__BB0_11:
	and.b32  	%r219, %r202, 4;
	setp.eq.s32 	%p8, %r219, 0;
	@%p8 bra 	$L__BB0_13;
	ld.global.u32 	%r220, [%rd6+40];
	xor.b32  	%r336, %r336, %r220;
	ld.global.u32 	%r221, [%rd6+44];
	xor.b32  	%r335, %r335, %r221;
	ld.global.u32 	%r222, [%rd6+48];
	xor.b32  	%r334, %r334, %r222;
	ld.global.u32 	%r223, [%rd6+52];
	xor.b32  	%r333, %r333, %r223;
	ld.global.u32 	%r224, [%rd6+56];
	xor.b32  	%r332, %r332, %r224;
$L__BB0_13:
	and.b32  	%r226, %r202, 8;
	setp.eq.s32 	%p9, %r226, 0;
	@%p9 bra 	$L__BB0_15;
	ld.global.u32 	%r227, [%rd6+60];
	xor.b32  	%r336, %r336, %r227;
	ld.global.u32 	%r228, [%rd6+64];
	xor.b32  	%r335, %r335, %r228;
	ld.global.u32 	%r229, [%rd6+68];
	xor.b32  	%r334, %r334, %r229;
	ld.global.u32 	%r230, [%rd6+72];
	xor.b32  	%r333, %r333, %r230;
	ld.global.u32 	%r231, [%rd6+76];
	xor.b32  	%r332, %r332, %r231;
$L__BB0_15:
	and.b32  	%r233, %r202, 16;
	setp.eq.s32 	%p10, %r233, 0;
	@%p10 bra 	$L__BB0_17;
	ld.global.u32 	%r234, [%rd6+80];
	xor.b32  	%r336, %r336, %r234;
	ld.global.u32 	%r235, [%rd6+84];
	xor.b32  	%r335, %r335, %r235;
	ld.global.u32 	%r236, [%rd6+88];
	xor.b32  	%r334, %r334, %r236;
	ld.global.u32 	%r237, [%rd6+92];
	xor.b32  	%r333, %r333, %r237;
	ld.global.u32 	%r238, [%rd6+96];
	xor.b32  	%r332, %r332, %r238;
$L__BB0_17:
	and.b32  	%r240, %r202, 32;
	setp.eq.s32 	%p11, %r240, 0;
	@%p11 bra 	$L__BB0_19;
	ld.global.u32 	%r241, [%rd6+100];
	xor.b32  	%r336, %r336, %r241;
	ld.global.u32 	%r242, [%rd6+104];
	xor.b32  	%r335, %r335, %r242;
	ld.global.u32 	%r243, [%rd6+108];
	xor.b32  	%r334, %r334, %r243;
	ld.global.u32 	%r244, [%rd6+112];
	xor.b32  	%r333, %r333, %r244;
	ld.global.u32 	%r245, [%rd6+116];
	xor.b32  	%r332, %r332, %r245;
$L__BB0_19:
	and.b32  	%r247, %r202, 64;
	setp.eq.s32 	%p12, %r247, 0;
	@%p12 bra 	$L__BB0_21;
	ld.global.u32 	%r248, [%rd6+120];
	xor.b32  	%r336, %r336, %r248;
	ld.global.u32 	%r249, [%rd6+124];
	xor.b32  	%r335, %r335, %r249;
	ld.global.u32 	%r250, [%rd6+128];
	xor.b32  	%r334, %r334, %r250;
	ld.global.u32 	%r251, [%rd6+132];
	xor.b32  	%r333, %r333, %r251;
	ld.global.u32 	%r252, [%rd6+136];
	xor.b32  	%r332, %r332, %r252;
$L__BB0_21:
	and.b32  	%r254, %r202, 128;
	setp.eq.s32 	%p13, %r254, 0;
	@%p13 bra 	$L__BB0_23;
	ld.global.u32 	%r255, [%rd6+140];
	xor.b32  	%r336, %r336, %r255;
	ld.global.u32 	%r256, [%rd6+144];
	xor.b32  	%r335, %r335, %r256;
	ld.global.u32 	%r257, [%rd6+148];
	xor.b32  	%r334, %r334, %r257;
	ld.global.u32 	%r258, [%rd6+152];
	xor.b32  	%r333, %r333, %r258;
	ld.global.u32 	%r259, [%rd6+156];
	xor.b32  	%r332, %r332, %r259;
$L__BB0_23:
	and.b32  	%r261, %r202, 256;
	setp.eq.s32 	%p14, %r261, 0;
	@%p14 bra 	$L__BB0_25;
	ld.global.u32 	%r262, [%rd6+160];
	xor.b32  	%r336, %r336, %r262;
	ld.global.u32 	%r263, [%rd6+164];
	xor.b32  	%r335, %r335, %r263;
	ld.global.u32 	%r264, [%rd6+168];
	xor.b32  	%r334, %r334, %r264;
	ld.global.u32 	%r265, [%rd6+172];
	xor.b32  	%r333, %r333, %r265;
	ld.global.u32 	%r266, [%rd6+176];
	xor.b32  	%r332, %r332, %r266;
$L__BB0_25:
	and.b32  	%r268, %r202, 512;
	setp.eq.s32 	%p15, %r268, 0;
	@%p15 bra 	$L__BB0_27;
	ld.global.u32 	%r269, [%rd6+180];
	xor.b32  	%r336, %r336, %r269;
	ld.global.u32 	%r270, [%rd6+184];
	xor.b32  	%r335, %r335, %r270;
	ld.global.u32 	%r271, [%rd6+188];
	xor.b32  	%r334, %r334, %r271;
	ld.global.u32 	%r272, [%rd6+192];
	xor.b32  	%r333, %r333, %r272;
	ld.global.u32 	%r273, [%rd6+196];
	xor.b32  	%r332, %r332, %r273;
$L__BB0_27:
	and.b32  	%r275, %r202, 1024;
	setp.eq.s32 	%p16, %r275, 0;
	@%p16 bra 	$L__BB0_29;
	ld.global.u32 	%r276, [%rd6+200];
	xor.b32  	%r336, %r336, %r276;
	ld.global.u32 	%r277, [%rd6+204];
	xor.b32  	%r335, %r335, %r277;
	ld.global.u32 	%r278, [%rd6+208];
	xor.b32  	%r334, %r334, %r278;
	ld.global.u32 	%r279, [%rd6+212];
	xor.b32  	%r333, %r333, %r279;
	ld.global.u32 	%r280, [%rd6+216];
	xor.b32  	%r332, %r332, %r280;
$L__BB0_29:
	and.b32  	%r282, %r202, 2048;
	setp.eq.s32 	%p17, %r282, 0;
	@%p17 bra 	$L__BB0_31;
	ld.global.u32 	%r283, [%rd6+220];
	xor.b32  	%r336, %r336, %r283;
	ld.global.u32 	%r284, [%rd6+224];
	xor.b32  	%r335, %r335, %r284;
	ld.global.u32 	%r285, [%rd6+228];
	xor.b32  	%r334, %r334, %r285;
	ld.global.u32 	%r286, [%rd6+232];
	xor.b32  	%r333, %r333, %r286;
	ld.global.u32 	%r287, [%rd6+236];
	xor.b32  	%r332, %r332, %r287;
$L__BB0_31:
	and.b32  	%r289, %r202, 4096;
	setp.eq.s32 	%p18, %r289, 0;
	@%p18 bra 	$L__BB0_33;
	ld.global.u32 	%r290, [%rd6+240];
	xor.b32  	%r336, %r336, %r290;
	ld.global.u32 	%r291, [%rd6+244];
	xor.b32  	%r335, %r335, %r291;
	ld.global.u32 	%r292, [%rd6+248];
	xor.b32  	%r334, %r334, %r292;
	ld.global.u32 	%r293, [%rd6+252];
	xor.b32  	%r333, %r333, %r293;
	ld.global.u32 	%r294, [%rd6+256];
	xor.b32  	%r332, %r332, %r294;
$L__BB0_33:
	and.b32  	%r296, %r202, 8192;
	setp.eq.s32 	%p19, %r296, 0;
	@%p19 bra 	$L__BB0_35;
	ld.global.u32 	%r297, [%rd6+260];
	xor.b32  	%r336, %r336, %r297;
	ld.global.u32 	%r298, [%rd6+264];
	xor.b32  	%r335, %r335, %r298;
	ld.global.u32 	%r299, [%rd6+268];
	xor.b32  	%r334, %r334, %r299;
	ld.global.u32 	%r300, [%rd6+272];
	xor.b32  	%r333, %r333, %r300;
	ld.global.u32 	%r301, [%rd6+276];
	xor.b32  	%r332, %r332, %r301;
$L__BB0_35:
	and.b32  	%r303, %r202, 16384;
	setp.eq.s32 	%p20, %r303, 0;
	@%p20 bra 	$L__BB0_37;
	ld.global.u32 	%r304, [%rd6+280];
	xor.b32  	%r336, %r336, %r304;
	ld.global.u32 	%r305, [%rd6+284];
	xor.b32  	%r335, %r335, %r305;
	ld.global.u32 	%r306, [%rd6+288];
	xor.b32  	%r334, %r334, %r306;
	ld.global.u32 	%r307, [%rd6+292];
	xor.b32  	%r333, %r333, %r307;
	ld.global.u32 	%r308, [%rd6+296];
	xor.b32  	%r332, %r332, %r308;
$L__BB0_37:
	and.b32  	%r310, %r202, 32768;
	setp.eq.s32 	%p21, %r310, 0;
	@%p21 bra 	$L__BB0_39;
	ld.global.u32 	%r311, [%rd6+300];
	xor.b32  	%r336, %r336, %r311;
	ld.global.u32 	%r312, [%rd6+304];
	xor.b32  	%r335, %r335, %r312;
	ld.global.u32 	%r313, [%rd6+308];
	xor.b32  	%r334, %r334, %r313;
	ld.global.u32 	%r314, [%rd6+312];
	xor.b32  	%r333, %r333, %r314;
	ld.global.u32 	%r315, [%rd6+316];
	xor.b32  	%r332, %r332, %r315;
$L__BB0_39:
	add.s32 	%r331, %r331, 16;
	setp.ne.s32 	%p22, %r331, 32;
	@%p22 bra 	$L__BB0_7;
	mad.lo.s32 	%r316, %r325, -31, %r12;
	add.s32 	%r325, %r316, 1;
	setp.ne.s32 	%p23, %r325, 5;
	@%p23 bra 	$L__BB0_6;
	st.global.u32 	[%rd2+4], %r336;
	st.global.u32 	[%rd2+8], %r335;
	st.global.u32 	[%rd2+12], %r334;
	st.global.u32 	[%rd2+16], %r333;
	st.global.u32 	[%rd2+20], %r332;
	add.s32 	%r319, %r319, 1;
	setp.lt.u32 	%p24, %r319, %r3;
	@%p24 bra 	$L__BB0_5;
$L__BB0_42:
	shr.u64 	%rd7, %rd17, 2;
	add.s32 	%r318, %r318, 1;
	setp.gt.u64 	%p25, %rd17, 3;
	mov.u64 	%rd17, %rd7;
	@%p25 bra 	$L__BB0_3;
$L__BB0_43:
	mov.b32 	%r317, 0;
	st.global.v2.u32 	[%rd2+24], {%r317, %r317};
	st.global.u32 	[%rd2+32], %r317;
	mov.b64 	%rd16, 0;
	st.global.u64 	[%rd2+40], %rd16;
$L__BB0_44:
	ret;

}
	// .globl	_Z9make_randiiP17curandStateXORWOWPf
.visible .entry _Z9make_randiiP17curandStateXORWOWPf(
	.param .u32 _Z9make_randiiP17curandStateXORWOWPf_param_0,
	.param .u32 _Z9make_randiiP17curandStateXORWOWPf_param_1,
	.param .u64 .ptr .align 1 _Z9make_randiiP17curandStateXORWOWPf_param_2,
	.param .u64 .ptr .align 1 _Z9make_randiiP17curandStateXORWOWPf_param_3
)
{
	.reg .pred 	%p<9>;
	.reg .b32 	%r<46>;
	.reg .b32 	%f<35>;
	.reg .b64 	%rd<9>;

	ld.param.u32 	%r9, [_Z9make_randiiP17curandStateXORWOWPf_param_0];
	ld.param.u32 	%r8, [_Z9make_randiiP17curandStateXORWOWPf_param_1];
	ld.param.u64 	%rd3, [_Z9make_randiiP17curandStateXORWOWPf_param_2];
	ld.param.u64 	%rd4, [_Z9make_randiiP17curandStateXORWOWPf_param_3];
	mov.u32 	%r10, %ctaid.x;
	mov.u32 	%r11, %ntid.x;
	mov.u32 	%r12, %tid.x;
	mad.lo.s32 	%r1, %r10, %r11, %r12;
	setp.ge.u32 	%p1, %r1, %r9;
	setp.lt.s32 	%p2, %r8, 1;
	or.pred  	%p3, %p1, %p2;
	@%p3 bra 	$L__BB1_6;
	cvta.to.global.u64 	%rd5, %rd3;
	mul.wide.u32 	%rd6, %r1, 48;
	add.s64 	%rd1, %rd5, %rd6;
	mul.lo.s32 	%r44, %r8, %r1;
	neg.s32 	%r45, %r8;
	cvta.to.global.u64 	%rd2, %rd4;
$L__BB1_2:
	ld.global.u32 	%r13, [%rd1+24];
	setp.eq.s32 	%p4, %r13, 1;
	@%p4 bra 	$L__BB1_4;
	ld.global.v2.u32 	{%r14, %r15}, [%rd1];
	shr.u32 	%r16, %r15, 2;
	xor.b32  	%r17, %r16, %r15;
	ld.global.v2.u32 	{%r18, %r19}, [%rd1+8];
	ld.global.v2.u32 	{%r20, %r21}, [%rd1+16];
	shl.b32 	%r22, %r21, 4;
	shl.b32 	%r23, %r17, 1;
	xor.b32  	%r24, %r23, %r22;
	xor.b32  	%r25, %r24, %r17;
	xor.b32  	%r26, %r25, %r21;
	add.s32 	%r27, %r14, %r26;
	add.s32 	%r28, %r27, 362437;
	shr.u32 	%r29, %r18, 2;
	xor.b32  	%r30, %r29, %r18;
	st.global.v2.u32 	[%rd1+8], {%r20, %r21};
	shl.b32 	%r31, %r26, 4;
	shl.b32 	%r32, %r30, 1;
	xor.b32  	%r33, %r32, %r31;
	xor.b32  	%r34, %r33, %r30;
	xor.b32  	%r35, %r34, %r26;
	st.global.v2.u32 	[%rd1+16], {%r26, %r35};
	add.s32 	%r36, %r14, 724874;
	st.global.v2.u32 	[%rd1], {%r36, %r19};
	add.s32 	%r37, %r35, %r36;
	cvt.rn.f32.u32 	%f4, %r28;
	fma.rn.f32 	%f5, %f4, 0f2F800000, 0f2F000000;
	cvt.rn.f32.u32 	%f6, %r37;
	fma.rn.f32 	%f7, %f6, 0f30C90FDB, 0f30490FDB;
	setp.lt.f32 	%p5, %f5, 0f00800000;
	mul.f32 	%f8, %f5, 0f4B000000;
	selp.f32 	%f9, %f8, %f5, %p5;
	selp.f32 	%f10, 0fC1B80000, 0f00000000, %p5;
	mov.b32 	%r38, %f9;
	add.s32 	%r39, %r38, -1059760811;
	and.b32  	%r40, %r39, -8388608;
	sub.s32 	%r41, %r38, %r40;
	mov.b32 	%f11, %r41;
	cvt.rn.f32.s32 	%f12, %r40;
	fma.rn.f32 	%f13, %f12, 0f34000000, %f10;
	add.f32 	%f14, %f11, 0fBF800000;
	fma.rn.f32 	%f15, %f14, 0fBE055027, 0f3E1039F6;
	fma.rn.f32 	%f16, %f15, %f14, 0fBDF8CDCC;
	fma.rn.f32 	%f17, %f16, %f14, 0f3E0F2955;
	fma.rn.f32 	%f18, %f17, %f14, 0fBE2AD8B9;
	fma.rn.f32 	%f19, %f18, %f14, 0f3E4CED0B;
	fma.rn.f32 	%f20, %f19, %f14, 0fBE7FFF22;
	fma.rn.f32 	%f21, %f20, %f14, 0f3EAAAA78;
	fma.rn.f32 	%f22, %f21, %f14, 0fBF000000;
	mul.f32 	%f23, %f14, %f22;
	fma.rn.f32 	%f24, %f23, %f14, %f14;
	fma.rn.f32 	%f25, %f13, 0f3F317218, %f24;
	setp.gt.u32 	%p6, %r38, 2139095039;
	fma.rn.f32 	%f26, %f9, 0f7F800000, 0f7F800000;
	selp.f32 	%f27, %f26, %f25, %p6;
	setp.eq.f32 	%p7, %f9, 0f00000000;
	mul.f32 	%f28, %f27, 0fC0000000;
	selp.f32 	%f29, 0f7F800000, %f28, %p7;
	sqrt.rn.f32 	%f30, %f29;
	sin.approx.f32 	%f31, %f7;
	cos.approx.f32 	%f32, %f7;
	mul.f32 	%f34, %f30, %f31;
	mul.f32 	%f33, %f30, %f32;
	st.global.f32 	[%rd1+32], %f33;
	mov.b32 	%r42, 1;
	st.global.u32 	[%rd1+24], %r42;
	bra.uni 	$L__BB1_5;
$L__BB1_4:
	mov.b32 	%r43, 0;
	st.global.u32 	[%rd1+24], %r43;
	ld.global.f32 	%f34, [%rd1+32];
$L__BB1_5:
	mul.wide.u32 	%rd7, %r44, 4;
	add.s64 	%rd8, %rd2, %rd7;
	st.global.f32 	[%rd8], %f34;
	add.s32 	%r45, %r45, 1;
	setp.ne.s32 	%p8, %r45, 0;
	add.s32 	%r44, %r44, 1;
	@%p8 bra 	$L__BB1_2;
$L__BB1_6:
	ret;

}
	// .globl	_Z21monte_carlo_iterationiPfS_
.visible .entry _Z21monte_carlo_iterationiPfS_(
	.param .u32 _Z21monte_carlo_iterationiPfS__param_0,
	.param .u64 .ptr .align 1 _Z21monte_carlo_iterationiPfS__param_1,
	.param .u64 .ptr .align 1 _Z21monte_carlo_iterationiPfS__param_2
)
{
	.reg .pred 	%p<5>;
	.reg .b32 	%r<16>;
	.reg .b32 	%f<7>;
	.reg .b64 	%rd<9>;
	.reg .b64 	%fd<4>;

	ld.param.u32 	%r7, [_Z21monte_carlo_iterationiPfS__param_0];
	ld.param.u64 	%rd2, [_Z21monte_carlo_iterationiPfS__param_1];
	ld.param.u64 	%rd1, [_Z21monte_carlo_iterationiPfS__param_2];
	cvta.to.global.u64 	%rd3, %rd2;
	mov.u32 	%r1, %ctaid.x;
	mov.u32 	%r15, %ntid.x;
	mov.u32 	%r3, %tid.x;
	mad.lo.s32 	%r8, %r1, %r15, %r3;
	mad.lo.s32 	%r9, %r7, %r8, %r7;
	add.s32 	%r10, %r8, %r9;
	mul.wide.s32 	%rd4, %r10, 4;
	add.s64 	%rd5, %rd3, %rd4;
	ld.global.f32 	%f1, [%rd5];
	cvt.f64.f32 	%fd1, %f1;
	add.f64 	%fd2, %fd1, 0dC059000000000000;
	max.f64 	%fd3, %fd2, 0d0000000000000000;
	cvt.rn.f32.f64 	%f2, %fd3;
	shl.b32 	%r11, %r3, 2;
	mov.u32 	%r12, sdata_price;
	add.s32 	%r4, %r12, %r11;
	st.shared.f32 	[%r4], %f2;
	bar.sync 	0;
	setp.lt.u32 	%p1, %r15, 2;
	@%p1 bra 	$L__BB2_4;
$L__BB2_1:
	shr.u32 	%r6, %r15, 1;
	setp.ge.u32 	%p2, %r3, %r6;
	@%p2 bra 	$L__BB2_3;
	shl.b32 	%r13, %r6, 2;
	add.s32 	%r14, %r4, %r13;
	ld.shared.f32 	%f3, [%r14];
	ld.shared.f32 	%f4, [%r4];
	add.f32 	%f5, %f3, %f4;
	st.shared.f32 	[%r4], %f5;
$L__BB2_3:
	bar.sync 	0;
	setp.gt.u32 	%p3, %r15, 3;
	mov.u32 	%r15, %r6;
	@%p3 bra 	$L__BB2_1;
$L__BB2_4:
	setp.ne.s32 	%p4, %r3, 0;
	@%p4 bra 	$L__BB2_6;
	ld.shared.f32 	%f6, [sdata_price];
	cvta.to.global.u64 	%rd6, %rd1;
	mul.wide.u32 	%rd7, %r1, 4;
	add.s64 	%rd8, %rd6, %rd7;
	st.global.f32 	[%rd8], %f6;
$L__BB2_6:
	ret;

}


// ===== COMPILED SASS (sm_100) =====

	.target	sm_100

	.elftype	@"ET_EXEC"


//--------------------- .note.nv.tkinfo           --------------------------
	.section	.note.nv.tkinfo,"",@"SHT_NOTE"
	.sectionflags	@"SHF_NOTE_NV_TKINFO"
	.tkinfo
        /*0018*/ 	.word	0x00000002
        /*0030*/ 	.string	""
        /*0030*/ 	.string	"ptxas"
        /*0030*/ 	.string	"Cuda compilation tools, release 13.0, V13.0.88"
        /*0030*/ 	.string	"Build cuda_13.0.r13.0/compiler.36424714_0"
        /*0030*/ 	.string	"-arch sm_100 -m 64 "



//--------------------- .note.nv.cuinfo           --------------------------
	.section	.note.nv.cuinfo,"",@"SHT_NOTE"
	.sectionflags	@"SHF_NOTE_NV_CUINFO"
        /*0018*/ 	.short	0x0002
        /*001a*/ 	.short	0x0064
        /*001c*/ 	.short	0x0082
	.zero		2


//--------------------- .nv.info                  --------------------------
	.section	.nv.info,"",@"SHT_CUDA_INFO"
	.align	4


	//----- nvinfo : EIATTR_REGCOUNT
	.align		4
        /*0000*/ 	.byte	0x04, 0x2f
        /*0002*/ 	.short	(.L_10 - .L_9)
	.align		4
.L_9:
        /*0004*/ 	.word	index@(_Z10init_stuffiiiP17curandStateXORWOW)
        /*0008*/ 	.word	0x0000001f


	//----- nvinfo : EIATTR_FRAME_SIZE
	.align		4
.L_10:
        /*000c*/ 	.byte	0x04, 0x11
        /*000e*/ 	.short	(.L_12 - .L_11)
	.align		4
.L_11:
        /*0010*/ 	.word	index@(_Z10init_stuffiiiP17curandStateXORWOW)
        /*0014*/ 	.word	0x00000000


	//----- nvinfo : EIATTR_REGCOUNT
	.align		4
.L_12:
        /*0018*/ 	.byte	0x04, 0x2f
        /*001a*/ 	.short	(.L_14 - .L_13)
	.align		4
.L_13:
        /*001c*/ 	.word	index@(_Z9make_randiiP17curandStateXORWOWPf)
        /*0020*/ 	.word	0x00000016


	//----- nvinfo : EIATTR_FRAME_SIZE
	.align		4
.L_14:
        /*0024*/ 	.byte	0x04, 0x11
        /*0026*/ 	.short	(.L_16 - .L_15)
	.align		4
.L_15:
        /*0028*/ 	.word	index@($__internal_0_$__cuda_sm20_sqrt_rn_f32_slowpath)
        /*002c*/ 	.word	0x00000000


	//----- nvinfo : EIATTR_FRAME_SIZE
	.align		4
.L_16:
        /*0030*/ 	.byte	0x04, 0x11
        /*0032*/ 	.short	(.L_18 - .L_17)
	.align		4
.L_17:
        /*0034*/ 	.word	index@(_Z9make_randiiP17curandStateXORWOWPf)
        /*0038*/ 	.word	0x00000000


	//----- nvinfo : EIATTR_REGCOUNT
	.align		4
.L_18:
        /*003c*/ 	.byte	0x04, 0x2f
        /*003e*/ 	.short	(.L_20 - .L_19)
	.align		4
.L_19:
        /*0040*/ 	.word	index@(_Z21monte_carlo_iterationiPfS_)
        /*0044*/ 	.word	0x00000010


	//----- nvinfo : EIATTR_FRAME_SIZE
	.align		4
.L_20:
        /*0048*/ 	.byte	0x04, 0x11
        /*004a*/ 	.short	(.L_22 - .L_21)
	.align		4
.L_21:
        /*004c*/ 	.word	index@(_Z21monte_carlo_iterationiPfS_)
        /*0050*/ 	.word	0x00000000


	//----- nvinfo : EIATTR_MIN_STACK_SIZE
	.align		4
.L_22:
        /*0054*/ 	.byte	0x04, 0x12
        /*0056*/ 	.short	(.L_24 - .L_23)
	.align		4
.L_23:
        /*0058*/ 	.word	index@(_Z21monte_carlo_iterationiPfS_)
        /*005c*/ 	.word	0x00000000


	//----- nvinfo : EIATTR_MIN_STACK_SIZE
	.align		4
.L_24:
        /*0060*/ 	.byte	0x04, 0x12
        /*0062*/ 	.short	(.L_26 - .L_25)
	.align		4
.L_25:
        /*0064*/ 	.word	index@(_Z9make_randiiP17curandStateXORWOWPf)
        /*0068*/ 	.word	0x00000000


	//----- nvinfo : EIATTR_MIN_STACK_SIZE
	.align		4
.L_26:
        /*006c*/ 	.byte	0x04, 0x12
        /*006e*/ 	.short	(.L_28 - .L_27)
	.align		4
.L_27:
        /*0070*/ 	.word	index@(_Z10init_stuffiiiP17curandStateXORWOW)
        /*0074*/ 	.word	0x00000000
.L_28:


//--------------------- .nv.compat                --------------------------
	.section	.nv.compat,"",@"SHT_CUDA_COMPAT_INFO"
	.align	4
        /*0000*/ 	.byte	0x02, 0x09, 0x00, 0x00, 0x02, 0x02, 0x01, 0x00, 0x02, 0x05, 0x05, 0x00, 0x03, 0x07, 0x01, 0x01
        /*0010*/ 	.byte	0x02, 0x03, 0x00, 0x00, 0x02, 0x06, 0x01, 0x00, 0x04, 0x0b, 0x08, 0x00, 0x01, 0x00, 0x00, 0x00
        /*0020*/ 	.byte	0x00, 0x00, 0x00, 0x00


//--------------------- .nv.info._Z21monte_carlo_iterationiPfS_ --------------------------
	.section	.nv.info._Z21monte_carlo_iterationiPfS_,"",@"SHT_CUDA_INFO"
	.sectionflags	@""
	.align	4


	//----- nvinfo : EIATTR_CUDA_API_VERSION
	.align		4
        /*0000*/ 	.byte	0x04, 0x37
        /*0002*/ 	.short	(.L_30 - .L_29)
.L_29:
        /*0004*/ 	.word	0x00000082


	//----- nvinfo : EIATTR_KPARAM_INFO
	.align		4
.L_30:
        /*0008*/ 	.byte	0x04, 0x17
        /*000a*/ 	.short	(.L_32 - .L_31)
.L_31:
        /*000c*/ 	.word	0x00000000
        /*0010*/ 	.short	0x0002
        /*0012*/ 	.short	0x0010
        /*0014*/ 	.byte	0x00, 0xf5, 0x21, 0x00


	//----- nvinfo : EIATTR_KPARAM_INFO
	.align		4
.L_32:
        /*0018*/ 	.byte	0x04, 0x17
        /*001a*/ 	.short	(.L_34 - .L_33)
.L_33:
        /*001c*/ 	.word	0x00000000
        /*0020*/ 	.short	0x0001
        /*0022*/ 	.short	0x0008
        /*0024*/ 	.byte	0x00, 0xf5, 0x21, 0x00


	//----- nvinfo : EIATTR_KPARAM_INFO
	.align		4
.L_34:
        /*0028*/ 	.byte	0x04, 0x17
        /*002a*/ 	.short	(.L_36 - .L_35)
.L_35:
        /*002c*/ 	.word	0x00000000
        /*0030*/ 	.short	0x0000
        /*0032*/ 	.short	0x0000
        /*0034*/ 	.byte	0x00, 0xf0, 0x11, 0x00


	//----- nvinfo : EIATTR_SPARSE_MMA_MASK
	.align		4
.L_36:
        /*0038*/ 	.byte	0x03, 0x50
        /*003a*/ 	.short	0x0000


	//----- nvinfo : EIATTR_MAXREG_COUNT
	.align		4
        /*003c*/ 	.byte	0x03, 0x1b
        /*003e*/ 	.short	0x00ff


	//----- nvinfo : EIATTR_NUM_BARRIERS
	.align		4
        /*0040*/ 	.byte	0x02, 0x4c
        /*0042*/ 	.byte	0x01
	.zero		1


	//----- nvinfo : EIATTR_MERCURY_ISA_VERSION
	.align		4
        /*0044*/ 	.byte	0x03, 0x5f
        /*0046*/ 	.short	0x0101


	//----- nvinfo : EIATTR_VRC_CTA_INIT_COUNT
	.align		4
        /*0048*/ 	.byte	0x02, 0x4a
	.zero		1
	.zero		1


	//----- nvinfo : EIATTR_EXIT_INSTR_OFFSETS
	.align		4
        /*004c*/ 	.byte	0x04, 0x1c
        /*004e*/ 	.short	(.L_38 - .L_37)


	//   ....[0]....
.L_37:
        /*0050*/ 	.word	0x000002d0


	//   ....[1]....
        /*0054*/ 	.word	0x00000350


	//----- nvinfo : EIATTR_CBANK_PARAM_SIZE
	.align		4
.L_38:
        /*0058*/ 	.byte	0x03, 0x19
        /*005a*/ 	.short	0x0018


	//----- nvinfo : EIATTR_PARAM_CBANK
	.align		4
        /*005c*/ 	.byte	0x04, 0x0a
        /*005e*/ 	.short	(.L_40 - .L_39)
	.align		4
.L_39:
        /*0060*/ 	.word	index@(.nv.constant0._Z21monte_carlo_iterationiPfS_)
        /*0064*/ 	.short	0x0380
        /*0066*/ 	.short	0x0018


	//----- nvinfo : EIATTR_SW_WAR
	.align		4
.L_40:
        /*0068*/ 	.byte	0x04, 0x36
        /*006a*/ 	.short	(.L_42 - .L_41)
.L_41:
        /*006c*/ 	.word	0x00000008
.L_42:


//--------------------- .nv.info._Z9make_randiiP17curandStateXORWOWPf --------------------------
	.section	.nv.info._Z9make_randiiP17curandStateXORWOWPf,"",@"SHT_CUDA_INFO"
	.sectionflags	@""
	.align	4


	//----- nvinfo : EIATTR_CUDA_API_VERSION
	.align		4
        /*0000*/ 	.byte	0x04, 0x37
        /*0002*/ 	.short	(.L_44 - .L_43)
.L_43:
        /*0004*/ 	.word	0x00000082


	//----- nvinfo : EIATTR_KPARAM_INFO
	.align		4
.L_44:
        /*0008*/ 	.byte	0x04, 0x17
        /*000a*/ 	.short	(.L_46 - .L_45)
.L_45:
        /*000c*/ 	.word	0x00000000
        /*0010*/ 	.short	0x0003
        /*0012*/ 	.short	0x0010
        /*0014*/ 	.byte	0x00, 0xf5, 0x21, 0x00


	//----- nvinfo : EIATTR_KPARAM_INFO
	.align		4
.L_46:
        /*0018*/ 	.byte	0x04, 0x17
        /*001a*/ 	.short	(.L_48 - .L_47)
.L_47:
        /*001c*/ 	.word	0x00000000
        /*0020*/ 	.short	0x0002
        /*0022*/ 	.short	0x0008
        /*0024*/ 	.byte	0x00, 0xf5, 0x21, 0x00


	//----- nvinfo : EIATTR_KPARAM_INFO
	.align		4
.L_48:
        /*0028*/ 	.byte	0x04, 0x17
        /*002a*/ 	.short	(.L_50 - .L_49)
.L_49:
        /*002c*/ 	.word	0x00000000
        /*0030*/ 	.short	0x0001
        /*0032*/ 	.short	0x0004
        /*0034*/ 	.byte	0x00, 0xf0, 0x11, 0x00


	//----- nvinfo : EIATTR_KPARAM_INFO
	.align		4
.L_50:
        /*0038*/ 	.byte	0x04, 0x17
        /*003a*/ 	.short	(.L_52 - .L_51)
.L_51:
        /*003c*/ 	.word	0x00000000
        /*0040*/ 	.short	0x0000
        /*0042*/ 	.short	0x0000
        /*0044*/ 	.byte	0x00, 0xf0, 0x11, 0x00


	//----- nvinfo : EIATTR_SPARSE_MMA_MASK
	.align		4
.L_52:
        /*0048*/ 	.byte	0x03, 0x50
        /*004a*/ 	.short	0x0000


	//----- nvinfo : EIATTR_MAXREG_COUNT
	.align		4
        /*004c*/ 	.byte	0x03, 0x1b
        /*004e*/ 	.short	0x00ff


	//----- nvinfo : EIATTR_MERCURY_ISA_VERSION
	.align		4
        /*0050*/ 	.byte	0x03, 0x5f
        /*0052*/ 	.short	0x0101


	//----- nvinfo : EIATTR_VRC_CTA_INIT_COUNT
	.align		4
        /*0054*/ 	.byte	0x02, 0x4a
	.zero		1
	.zero		1


	//----- nvinfo : EIATTR_EXIT_INSTR_OFFSETS
	.align		4
        /*0058*/ 	.byte	0x04, 0x1c
        /*005a*/ 	.short	(.L_54 - .L_53)


	//   ....[0]....
.L_53:
        /*005c*/ 	.word	0x00000080


	//   ....[1]....
        /*0060*/ 	.word	0x00000690


	//----- nvinfo : EIATTR_CRS_STACK_SIZE
	.align		4
.L_54:
        /*0064*/ 	.byte	0x04, 0x1e
        /*0066*/ 	.short	(.L_56 - .L_55)
.L_55:
        /*0068*/ 	.word	0x00000000


	//----- nvinfo : EIATTR_CBANK_PARAM_SIZE
	.align		4
.L_56:
        /*006c*/ 	.byte	0x03, 0x19
        /*006e*/ 	.short	0x0018


	//----- nvinfo : EIATTR_PARAM_CBANK
	.align		4
        /*0070*/ 	.byte	0x04, 0x0a
        /*0072*/ 	.short	(.L_58 - .L_57)
	.align		4
.L_57:
        /*0074*/ 	.word	index@(.nv.constant0._Z9make_randiiP17curandStateXORWOWPf)
        /*0078*/ 	.short	0x0380
        /*007a*/ 	.short	0x0018


	//----- nvinfo : EIATTR_SW_WAR
	.align		4
.L_58:
        /*007c*/ 	.byte	0x04, 0x36
        /*007e*/ 	.short	(.L_60 - .L_59)
.L_59:
        /*0080*/ 	.word	0x00000008
.L_60:


//--------------------- .nv.info._Z10init_stuffiiiP17curandStateXORWOW --------------------------
	.section	.nv.info._Z10init_stuffiiiP17curandStateXORWOW,"",@"SHT_CUDA_INFO"
	.sectionflags	@""
	.align	4


	//----- nvinfo : EIATTR_CUDA_API_VERSION
	.align		4
        /*0000*/ 	.byte	0x04, 0x37
        /*0002*/ 	.short	(.L_62 - .L_61)
.L_61:
        /*0004*/ 	.word	0x00000082


	//----- nvinfo : EIATTR_KPARAM_INFO
	.align		4
.L_62:
        /*0008*/ 	.byte	0x04, 0x17
        /*000a*/ 	.short	(.L_64 - .L_63)
.L_63:
        /*000c*/ 	.word	0x00000000
        /*0010*/ 	.short	0x0003
        /*0012*/ 	.short	0x0010
        /*0014*/ 	.byte	0x00, 0xf5, 0x21, 0x00


	//----- nvinfo : EIATTR_KPARAM_INFO
	.align		4
.L_64:
        /*0018*/ 	.byte	0x04, 0x17
        /*001a*/ 	.short	(.L_66 - .L_65)
.L_65:
        /*001c*/ 	.word	0x00000000
        /*0020*/ 	.short	0x0002
        /*0022*/ 	.short	0x0008
        /*0024*/ 	.byte	0x00, 0xf0, 0x11, 0x00


	//----- nvinfo : EIATTR_KPARAM_INFO
	.align		4
.L_66:
        /*0028*/ 	.byte	0x04, 0x17
        /*002a*/ 	.short	(.L_68 - .L_67)
.L_67:
        /*002c*/ 	.word	0x00000000
        /*0030*/ 	.short	0x0001
        /*0032*/ 	.short	0x0004
        /*0034*/ 	.byte	0x00, 0xf0, 0x11, 0x00


	//----- nvinfo : EIATTR_KPARAM_INFO
	.align		4
.L_68:
        /*0038*/ 	.byte	0x04, 0x17
        /*003a*/ 	.short	(.L_70 - .L_69)
.L_69:
        /*003c*/ 	.word	0x00000000
        /*0040*/ 	.short	0x0000
        /*0042*/ 	.short	0x0000
        /*0044*/ 	.byte	0x00, 0xf0, 0x11, 0x00


	//----- nvinfo : EIATTR_SPARSE_MMA_MASK
	.align		4
.L_70:
        /*0048*/ 	.byte	0x03, 0x50
        /*004a*/ 	.short	0x0000


	//----- nvinfo : EIATTR_MAXREG_COUNT
	.align		4
        /*004c*/ 	.byte	0x03, 0x1b
        /*004e*/ 	.short	0x00ff


	//----- nvinfo : EIATTR_MERCURY_ISA_VERSION
	.align		4
        /*0050*/ 	.byte	0x03, 0x5f
        /*0052*/ 	.short	0x0101


	//----- nvinfo : EIATTR_VRC_CTA_INIT_COUNT
	.align		4
        /*0054*/ 	.byte	0x02, 0x4a
	.zero		1
	.zero		1


	//----- nvinfo : EIATTR_EXIT_INSTR_OFFSETS
	.align		4
        /*0058*/ 	.byte	0x04, 0x1c
        /*005a*/ 	.short	(.L_72 - .L_71)


	//   ....[0]....
.L_71:
        /*005c*/ 	.word	0x00000070


	//   ....[1]....
        /*0060*/ 	.word	0x00000f00


	//----- nvinfo : EIATTR_CRS_STACK_SIZE
	.align		4
.L_72:
        /*0064*/ 	.byte	0x04, 0x1e
        /*0066*/ 	.short	(.L_74 - .L_73)
.L_73:
        /*0068*/ 	.word	0x00000000


	//----- nvinfo : EIATTR_CBANK_PARAM_SIZE
	.align		4
.L_74:
        /*006c*/ 	.byte	0x03, 0x19
        /*006e*/ 	.short	0x0018


	//----- nvinfo : EIATTR_PARAM_CBANK
	.align		4
        /*0070*/ 	.byte	0x04, 0x0a
        /*0072*/ 	.short	(.L_76 - .L_75)
	.align		4
.L_75:
        /*0074*/ 	.word	index@(.nv.constant0._Z10init_stuffiiiP17curandStateXORWOW)
        /*0078*/ 	.short	0x0380
        /*007a*/ 	.short	0x0018


	//----- nvinfo : EIATTR_SW_WAR
	.align		4
.L_76:
        /*007c*/ 	.byte	0x04, 0x36
        /*007e*/ 	.short	(.L_78 - .L_77)
.L_77:
        /*0080*/ 	.word	0x00000008
.L_78:


//--------------------- .nv.callgraph             --------------------------
	.section	.nv.callgraph,"",@"SHT_CUDA_CALLGRAPH"
	.align	4
	.sectionentsize	8
	.align		4
        /*0000*/ 	.word	0x00000000
	.align		4
        /*0004*/ 	.word	0xffffffff
	.align		4
        /*0008*/ 	.word	0x00000000
	.align		4
        /*000c*/ 	.word	0xfffffffe
	.align		4
        /*0010*/ 	.word	0x00000000
	.align		4
        /*0014*/ 	.word	0xfffffffd
	.align		4
        /*0018*/ 	.word	0x00000000
	.align		4
        /*001c*/ 	.word	0xfffffffc


//--------------------- .nv.constant4             --------------------------
	.section	.nv.constant4,"a",@progbits
	.align	8
	.align		8
.nv.constant4:
        /*0000*/ 	.dword	precalc_xorwow_matrix
	.align		8
        /*0008*/ 	.dword	precalc_xorwow_offset_matrix
	.align		8
        /*0010*/ 	.dword	mrg32k3aM1
	.align		8
        /*0018*/ 	.dword	mrg32k3aM2
	.align		8
        /*0020*/ 	.dword	mrg32k3aM1SubSeq
	.align		8
        /*0028*/ 	.dword	mrg32k3aM2SubSeq
	.align		8
        /*0030*/ 	.dword	mrg32k3aM1Seq
	.align		8
        /*0038*/ 	.dword	mrg32k3aM2Seq


//--------------------- .nv.constant3             --------------------------
	.section	.nv.constant3,"a",@progbits
	.align	8
.nv.constant3:
	.type		__cr_lgamma_table,@object
	.size		__cr_lgamma_table,(.L_8 - __cr_lgamma_table)
__cr_lgamma_table:
        /*0000*/ 	.byte	0x00, 0x00, 0x00, 0x00, 0x00, 0x00, 0x00, 0x00, 0x00, 0x00, 0x00, 0x00, 0x00, 0x00, 0x00, 0x00
        /*0010*/ 	.byte	0xef, 0x39, 0xfa, 0xfe, 0x42, 0x2e, 0xe6, 0x3f, 0x02, 0x20, 0x2a, 0xfa, 0x0b, 0xab, 0xfc, 0x3f
        /*0020*/ 	.byte	0xf9, 0x2c, 0x92, 0x7c, 0xa7, 0x6c, 0x09, 0x40, 0xc9, 0x79, 0x44, 0x3c, 0x64, 0x26, 0x13, 0x40
        /*0030*/ 	.byte	0xca, 0x01, 0xcf, 0x3a, 0x27, 0x51, 0x1a, 0x40, 0x30, 0xcc, 0x2d, 0xf3, 0xe1, 0x0c, 0x21, 0x40
        /*0040*/ 	.byte	0x0d, 0xb7, 0xfc, 0x82, 0x8e, 0x35, 0x25, 0x40
.L_8:


//--------------------- .text._Z21monte_carlo_iterationiPfS_ --------------------------
	.section	.text._Z21monte_carlo_iterationiPfS_,"ax",@progbits
	.align	128
        .global         _Z21monte_carlo_iterationiPfS_
        .type           _Z21monte_carlo_iterationiPfS_,@function
        .size           _Z21monte_carlo_iterationiPfS_,(.L_x_22 - _Z21monte_carlo_iterationiPfS_)
        .other          _Z21monte_carlo_iterationiPfS_,@"STO_CUDA_ENTRY STV_DEFAULT"
_Z21monte_carlo_iterationiPfS_:
.text._Z21monte_carlo_iterationiPfS_:
[----:B------:R-:W-:Y:S01]  /*0000*/  LDC R1, c[0x0][0x37c] ;  /* 0x0000df00ff017b82 */ /* 0x000fe20000000800 */
[----:B------:R-:W0:Y:S07]  /*0010*/  S2R R0, SR_CTAID.X ;  /* 0x0000000000007919 */ /* 0x000e2e0000002500 */
[----:B------:R-:W1:Y:S01]  /*0020*/  LDC R7, c[0x0][0x380] ;  /* 0x0000e000ff077b82 */ /* 0x000e620000000800 */
[----:B------:R-:W0:Y:S01]  /*0030*/  LDCU UR8, c[0x0][0x360] ;  /* 0x00006c00ff0877ac */ /* 0x000e220008000800 */
[----:B------:R-:W0:Y:S01]  /*0040*/  S2R R3, SR_TID.X ;  /* 0x0000000000037919 */ /* 0x000e220000002100 */
[----:B------:R-:W2:Y:S05]  /*0050*/  LDCU.64 UR6, c[0x0][0x358] ;  /* 0x00006b00ff0677ac */ /* 0x000eaa0008000a00 */
[----:B------:R-:W3:Y:S01]  /*0060*/  LDC.64 R4, c[0x0][0x388] ;  /* 0x0000e200ff047b82 */ /* 0x000ee20000000a00 */
[----:B0-----:R-:W-:-:S04]  /*0070*/  IMAD R2, R0, UR8, R3 ;  /* 0x0000000800027c24 */ /* 0x001fc8000f8e0203 */
[----:B-1----:R-:W-:-:S04]  /*0080*/  IMAD R7, R2, R7, R7 ;  /* 0x0000000702077224 */ /* 0x002fc800078e0207 */
[----:B------:R-:W-:-:S04]  /*0090*/  IMAD.IADD R7, R2, 0x1, R7 ;  /* 0x0000000102077824 */ /* 0x000fc800078e0207 */
[----:B---3--:R-:W-:-:S06]  /*00a0*/  IMAD.WIDE R4, R7, 0x4, R4 ;  /* 0x0000000407047825 */ /* 0x008fcc00078e0204 */
[----:B--2---:R0:W2:Y:S01]  /*00b0*/  LDG.E R4, desc[UR6][R4.64] ;  /* 0x0000000604047981 */ /* 0x0040a2000c1e1900 */
[----:B------:R-:W1:Y:S01]  /*00c0*/  S2UR UR5, SR_CgaCtaId ;  /* 0x00000000000579c3 */ /* 0x000e620000008800 */
[----:B------:R-:W-:Y:S01]  /*00d0*/  IMAD.MOV.U32 R2, RZ, RZ, RZ ;  /* 0x000000ffff027224 */ /* 0x000fe200078e00ff */
[----:B------:R-:W-:Y:S01]  /*00e0*/  UMOV UR4, 0x400 ;  /* 0x0000040000047882 */ /* 0x000fe20000000000 */
[----:B------:R-:W-:Y:S02]  /*00f0*/  UISETP.GE.U32.AND UP0, UPT, UR8, 0x2, UPT ;  /* 0x000000020800788c */ /* 0x000fe4000bf06070 */
[----:B-1----:R-:W-:-:S06]  /*0100*/  ULEA UR4, UR5, UR4, 0x18 ;  /* 0x0000000405047291 */ /* 0x002fcc000f8ec0ff */
[----:B0-----:R-:W-:Y:S01]  /*0110*/  LEA R5, R3, UR4, 0x2 ;  /* 0x0000000403057c11 */ /* 0x001fe2000f8e10ff */
[----:B--2---:R-:W0:Y:S02]  /*0120*/  F2F.F64.F32 R6, R4 ;  /* 0x0000000400067310 */ /* 0x004e240000201800 */
[----:B0-----:R-:W-:-:S08]  /*0130*/  DADD R6, R6, -100 ;  /* 0xc059000006067429 */ /* 0x001fd00000000000 */
[----:B------:R-:W-:Y:S02]  /*0140*/  DSETP.MAX.AND P0, P1, RZ, R6, PT ;  /* 0x00000006ff00722a */ /* 0x000fe4000390f000 */
[----:B------:R-:W-:Y:S02]  /*0150*/  IMAD.MOV.U32 R9, RZ, RZ, R6 ;  /* 0x000000ffff097224 */ /* 0x000fe400078e0006 */
[----:B------:R-:W-:Y:S01]  /*0160*/  HFMA2 R6, -RZ, RZ, 0, 0 ;  /* 0x00000000ff067431 */ /* 0x000fe200000001ff */
[----:B------:R-:W-:-:S04]  /*0170*/  MOV R11, R7 ;  /* 0x00000007000b7202 */ /* 0x000fc80000000f00 */
[----:B------:R-:W-:Y:S02]  /*0180*/  FSEL R13, R2, R11, P0 ;  /* 0x0000000b020d7208 */ /* 0x000fe40000000000 */
[----:B------:R-:W-:-:S03]  /*0190*/  SEL R6, R6, R9, P0 ;  /* 0x0000000906067207 */ /* 0x000fc60000000000 */
[----:B------:R-:W-:Y:S02]  /*01a0*/  @P1 LOP3.LUT R13, R11, 0x80000, RZ, 0xfc, !PT ;  /* 0x000800000b0d1812 */ /* 0x000fe400078efcff */
[----:B------:R-:W-:-:S03]  /*01b0*/  ISETP.NE.AND P0, PT, R3, RZ, PT ;  /* 0x000000ff0300720c */ /* 0x000fc60003f05270 */
[----:B------:R-:W-:-:S04]  /*01c0*/  IMAD.MOV.U32 R7, RZ, RZ, R13 ;  /* 0x000000ffff077224 */ /* 0x000fc800078e000d */
[----:B------:R-:W0:Y:S02]  /*01d0*/  F2F.F32.F64 R6, R6 ;  /* 0x0000000600067310 */ /* 0x000e240000301000 */
[----:B0-----:R0:W-:Y:S01]  /*01e0*/  STS [R5], R6 ;  /* 0x0000000605007388 */ /* 0x0011e20000000800 */
[----:B------:R-:W-:Y:S06]  /*01f0*/  BAR.SYNC.DEFER_BLOCKING 0x0 ;  /* 0x0000000000007b1d */ /* 0x000fec0000010000 */
[----:B------:R-:W-:Y:S05]  /*0200*/  BRA.U !UP0, `(.L_x_0) ;  /* 0x0000000108307547 */ /* 0x000fea000b800000 */
[----:B------:R-:W-:-:S07]  /*0210*/  MOV R2, UR8 ;  /* 0x0000000800027c02 */ /* 0x000fce0008000f00 */
.L_x_1:
[----:B------:R-:W-:-:S04]  /*0220*/  SHF.R.U32.HI R8, RZ, 0x1, R2 ;  /* 0x00000001ff087819 */ /* 0x000fc80000011602 */
[----:B------:R-:W-:-:S13]  /*0230*/  ISETP.GE.U32.AND P1, PT, R3, R8, PT ;  /* 0x000000080300720c */ /* 0x000fda0003f26070 */
[----:B------:R-:W-:Y:S01]  /*0240*/  @!P1 IMAD R4, R8, 0x4, R5 ;  /* 0x0000000408049824 */ /* 0x000fe200078e0205 */
[----:B------:R-:W-:Y:S05]  /*0250*/  @!P1 LDS R7, [R5] ;  /* 0x0000000005079984 */ /* 0x000fea0000000800 */
[----:B------:R-:W0:Y:S02]  /*0260*/  @!P1 LDS R4, [R4] ;  /* 0x0000000004049984 */ /* 0x000e240000000800 */
[----:B0-----:R-:W-:-:S05]  /*0270*/  @!P1 FADD R6, R4, R7 ;  /* 0x0000000704069221 */ /* 0x001fca0000000000 */
[----:B------:R1:W-:Y:S01]  /*0280*/  @!P1 STS [R5], R6 ;  /* 0x0000000605009388 */ /* 0x0003e20000000800 */
[----:B------:R-:W-:Y:S01]  /*0290*/  BAR.SYNC.DEFER_BLOCKING 0x0 ;  /* 0x0000000000007b1d */ /* 0x000fe20000010000 */
[----:B------:R-:W-:Y:S02]  /*02a0*/  ISETP.GT.U32.AND P1, PT, R2, 0x3, PT ;  /* 0x000000030200780c */ /* 0x000fe40003f24070 */
[----:B------:R-:W-:-:S11]  /*02b0*/  MOV R2, R8 ;  /* 0x0000000800027202 */ /* 0x000fd60000000f00 */
[----:B-1----:R-:W-:Y:S05]  /*02c0*/  @P1 BRA `(.L_x_1) ;  /* 0xfffffffc00d41947 */ /* 0x002fea000383ffff */
.L_x_0:
[----:B------:R-:W-:Y:S05]  /*02d0*/  @P0 EXIT ;  /* 0x000000000000094d */ /* 0x000fea0003800000 */
[----:B------:R-:W1:Y:S01]  /*02e0*/  S2UR UR5, SR_CgaCtaId ;  /* 0x00000000000579c3 */ /* 0x000e620000008800 */
[----:B------:R-:W-:-:S07]  /*02f0*/  UMOV UR4, 0x400 ;  /* 0x0000040000047882 */ /* 0x000fce0000000000 */
[----:B------:R-:W2:Y:S01]  /*0300*/  LDC.64 R2, c[0x0][0x390] ;  /* 0x0000e400ff027b82 */ /* 0x000ea20000000a00 */
[----:B-1----:R-:W-:Y:S01]  /*0310*/  ULEA UR4, UR5, UR4, 0x18 ;  /* 0x0000000405047291 */ /* 0x002fe2000f8ec0ff */
[----:B--2---:R-:W-:-:S08]  /*0320*/  IMAD.WIDE.U32 R2, R0, 0x4, R2 ;  /* 0x0000000400027825 */ /* 0x004fd000078e0002 */
[----:B0-----:R-:W0:Y:S04]  /*0330*/  LDS R5, [UR4] ;  /* 0x00000004ff057984 */ /* 0x001e280008000800 */
[----:B0-----:R-:W-:Y:S01]  /*0340*/  STG.E desc[UR6][R2.64], R5 ;  /* 0x0000000502007986 */ /* 0x001fe2000c101906 */
[----:B------:R-:W-:Y:S05]  /*0350*/  EXIT ;  /* 0x000000000000794d */ /* 0x000fea0003800000 */
.L_x_2:
[----:B------:R-:W-:-:S00]  /*0360*/  BRA `(.L_x_2) ;  /* 0xfffffffc00fc7947 */ /* 0x000fc0000383ffff */
[----:B------:R-:W-:-:S00]  /*0370*/  NOP ;  /* 0x0000000000007918 */ /* 0x000fc00000000000 */
        /* <DEDUP_REMOVED lines=8> */
.L_x_22:


//--------------------- .text._Z9make_randiiP17curandStateXORWOWPf --------------------------
	.section	.text._Z9make_randiiP17curandStateXORWOWPf,"ax",@progbits
	.align	128
        .global         _Z9make_randiiP17curandStateXORWOWPf
        .type           _Z9make_randiiP17curandStateXORWOWPf,@function
        .size           _Z9make_randiiP17curandStateXORWOWPf,(.L_x_21 - _Z9make_randiiP17curandStateXORWOWPf)
        .other          _Z9make_randiiP17curandStateXORWOWPf,@"STO_CUDA_ENTRY STV_DEFAULT"
_Z9make_randiiP17curandStateXORWOWPf:
.text._Z9make_randiiP17curandStateXORWOWPf:
[----:B------:R-:W-:Y:S01]  /*0000*/  LDC R1, c[0x0][0x37c] ;  /* 0x0000df00ff017b82 */ /* 0x000fe20000000800 */
[----:B------:R-:W0:Y:S07]  /*0010*/  S2R R0, SR_TID.X ;  /* 0x0000000000007919 */ /* 0x000e2e0000002100 */
[----:B------:R-:W0:Y:S08]  /*0020*/  S2UR UR4, SR_CTAID.X ;  /* 0x00000000000479c3 */ /* 0x000e300000002500 */
[----:B------:R-:W0:Y:S08]  /*0030*/  LDC R13, c[0x0][0x360] ;  /* 0x0000d800ff0d7b82 */ /* 0x000e300000000800 */
[----:B------:R-:W1:Y:S01]  /*0040*/  LDC.64 R6, c[0x0][0x380] ;  /* 0x0000e000ff067b82 */ /* 0x000e620000000a00 */
[----:B0-----:R-:W-:Y:S01]  /*0050*/  IMAD R13, R13, UR4, R0 ;  /* 0x000000040d0d7c24 */ /* 0x001fe2000f8e0200 */
[----:B-1----:R-:W-:-:S04]  /*0060*/  ISETP.GE.AND P0, PT, R7, 0x1, PT ;  /* 0x000000010700780c */ /* 0x002fc80003f06270 */
[----:B------:R-:W-:-:S13]  /*0070*/  ISETP.GE.U32.OR P0, PT, R13, R6, !P0 ;  /* 0x000000060d00720c */ /* 0x000fda0004706470 */
[----:B------:R-:W-:Y:S05]  /*0080*/  @P0 EXIT ;  /* 0x000000000000094d */ /* 0x000fea0003800000 */
[----:B------:R-:W0:Y:S01]  /*0090*/  LDC.64 R4, c[0x0][0x388] ;  /* 0x0000e200ff047b82 */ /* 0x000e220000000a00 */
[----:B------:R-:W-:Y:S01]  /*00a0*/  IADD3 R12, PT, PT, -R7, RZ, RZ ;  /* 0x000000ff070c7210 */ /* 0x000fe20007ffe1ff */
[----:B------:R-:W1:Y:S06]  /*00b0*/  LDCU.64 UR4, c[0x0][0x358] ;  /* 0x00006b00ff0477ac */ /* 0x000e6c0008000a00 */
[----:B------:R-:W2:Y:S01]  /*00c0*/  LDC.64 R2, c[0x0][0x390] ;  /* 0x0000e400ff027b82 */ /* 0x000ea20000000a00 */
[----:B0-----:R-:W-:-:S04]  /*00d0*/  IMAD.WIDE.U32 R4, R13, 0x30, R4 ;  /* 0x000000300d047825 */ /* 0x001fc800078e0004 */
[----:B-1----:R-:W-:-:S07]  /*00e0*/  IMAD R13, R13, R7, RZ ;  /* 0x000000070d0d7224 */ /* 0x002fce00078e02ff */
.L_x_9:
[----:B------:R-:W3:Y:S01]  /*00f0*/  LDG.E R0, desc[UR4][R4.64+0x18] ;  /* 0x0000180404007981 */ /* 0x000ee2000c1e1900 */
[----:B------:R-:W-:Y:S01]  /*0100*/  IADD3 R12, PT, PT, R12, 0x1, RZ ;  /* 0x000000010c0c7810 */ /* 0x000fe20007ffe0ff */
[----:B------:R-:W-:Y:S03]  /*0110*/  BSSY.RECONVERGENT B0, `(.L_x_3) ;  /* 0x0000053000007945 */ /* 0x000fe60003800200 */
[----:B------:R-:W-:Y:S02]  /*0120*/  ISETP.NE.AND P0, PT, R12, RZ, PT ;  /* 0x000000ff0c00720c */ /* 0x000fe40003f05270 */
[----:B---3--:R-:W-:-:S13]  /*0130*/  ISETP.NE.AND P1, PT, R0, 0x1, PT ;  /* 0x000000010000780c */ /* 0x008fda0003f25270 */
[----:B01----:R-:W-:Y:S05]  /*0140*/  @!P1 BRA `(.L_x_4) ;  /* 0x0000000400349947 */ /* 0x003fea0003800000 */
[----:B------:R-:W3:Y:S04]  /*0150*/  LDG.E.64 R10, desc[UR4][R4.64] ;  /* 0x00000004040a7981 */ /* 0x000ee8000c1e1b00 */
[----:B------:R-:W4:Y:S04]  /*0160*/  LDG.E.64 R6, desc[UR4][R4.64+0x10] ;  /* 0x0000100404067981 */ /* 0x000f28000c1e1b00 */
[----:B------:R-:W5:Y:S01]  /*0170*/  LDG.E.64 R8, desc[UR4][R4.64+0x8] ;  /* 0x0000080404087981 */ /* 0x000f62000c1e1b00 */
[----:B------:R-:W-:Y:S01]  /*0180*/  MOV R16, 0x3e055027 ;  /* 0x3e05502700107802 */ /* 0x000fe20000000f00 */
[----:B------:R-:W-:Y:S01]  /*0190*/  BSSY.RECONVERGENT B1, `(.L_x_5) ;  /* 0x000003f000017945 */ /* 0x000fe20003800200 */
[----:B------:R-:W-:-:S02]  /*01a0*/  MOV R19, 0x7f800000 ;  /* 0x7f80000000137802 */ /* 0x000fc40000000f00 */
[----:B---3--:R-:W-:-:S04]  /*01b0*/  SHF.R.U32.HI R0, RZ, 0x2, R11 ;  /* 0x00000002ff007819 */ /* 0x008fc8000001160b */
[----:B------:R-:W-:Y:S01]  /*01c0*/  LOP3.LUT R0, R0, R11, RZ, 0x3c, !PT ;  /* 0x0000000b00007212 */ /* 0x000fe200078e3cff */
[----:B----4-:R-:W-:Y:S01]  /*01d0*/  IMAD.SHL.U32 R11, R7, 0x10, RZ ;  /* 0x00000010070b7824 */ /* 0x010fe200078e00ff */
[----:B------:R0:W-:Y:S02]  /*01e0*/  STG.E.64 desc[UR4][R4.64+0x8], R6 ;  /* 0x0000080604007986 */ /* 0x0001e4000c101b04 */
[C---:B------:R-:W-:Y:S02]  /*01f0*/  SHF.L.U32 R14, R0.reuse, 0x1, RZ ;  /* 0x00000001000e7819 */ /* 0x040fe400000006ff */
[----:B-----5:R-:W-:Y:S02]  /*0200*/  SHF.R.U32.HI R15, RZ, 0x2, R8 ;  /* 0x00000002ff0f7819 */ /* 0x020fe40000011608 */
[----:B------:R-:W-:Y:S01]  /*0210*/  LOP3.LUT R14, R0, R14, R11, 0x96, !PT ;  /* 0x0000000e000e7212 */ /* 0x000fe200078e960b */
[----:B------:R-:W-:Y:S01]  /*0220*/  HFMA2 R11, -RZ, RZ, 0.1171875, 0 ;  /* 0x2f800000ff0b7431 */ /* 0x000fe200000001ff */
[----:B------:R-:W-:-:S02]  /*0230*/  LOP3.LUT R15, R15, R8, RZ, 0x3c, !PT ;  /* 0x000000080f0f7212 */ /* 0x000fc400078e3cff */
[----:B------:R-:W-:-:S04]  /*0240*/  LOP3.LUT R14, R14, R7, RZ, 0x3c, !PT ;  /* 0x000000070e0e7212 */ /* 0x000fc800078e3cff */
[----:B------:R-:W-:Y:S02]  /*0250*/  IADD3 R0, PT, PT, R10, 0x587c5, R14 ;  /* 0x000587c50a007810 */ /* 0x000fe40007ffe00e */
[----:B------:R-:W-:Y:S02]  /*0260*/  SHF.L.U32 R8, R14, 0x4, RZ ;  /* 0x000000040e087819 */ /* 0x000fe400000006ff */
[----:B------:R-:W-:-:S05]  /*0270*/  I2FP.F32.U32 R0, R0 ;  /* 0x0000000000007245 */ /* 0x000fca0000201000 */
[----:B------:R-:W-:-:S05]  /*0280*/  FFMA R0, R0, R11, 1.1641532182693481445e-10 ;  /* 0x2f00000000007423 */ /* 0x000fca000000000b */
[----:B------:R-:W-:-:S13]  /*0290*/  FSETP.GEU.AND P1, PT, R0, 1.175494350822287508e-38, PT ;  /* 0x008000000000780b */ /* 0x000fda0003f2e000 */
[----:B------:R-:W-:-:S04]  /*02a0*/  @!P1 FMUL R0, R0, 8388608 ;  /* 0x4b00000000009820 */ /* 0x000fc80000400000 */
[----:B------:R-:W-:-:S05]  /*02b0*/  VIADD R11, R0, 0xc0d55555 ;  /* 0xc0d55555000b7836 */ /* 0x000fca0000000000 */
[----:B------:R-:W-:-:S04]  /*02c0*/  LOP3.LUT R17, R11, 0xff800000, RZ, 0xc0, !PT ;  /* 0xff8000000b117812 */ /* 0x000fc800078ec0ff */
[-C--:B------:R-:W-:Y:S02]  /*02d0*/  IADD3 R11, PT, PT, R0, -R17.reuse, RZ ;  /* 0x80000011000b7210 */ /* 0x080fe40007ffe0ff */
[----:B------:R-:W-:-:S03]  /*02e0*/  I2FP.F32.S32 R17, R17 ;  /* 0x0000001100117245 */ /* 0x000fc60000201400 */
[----:B------:R-:W-:-:S04]  /*02f0*/  FADD R11, R11, -1 ;  /* 0xbf8000000b0b7421 */ /* 0x000fc80000000000 */
[----:B------:R-:W-:-:S04]  /*0300*/  FFMA R16, R11, -R16, 0.14084610342979431152 ;  /* 0x3e1039f60b107423 */ /* 0x000fc80000000810 */
[----:B------:R-:W-:-:S04]  /*0310*/  FFMA R16, R11, R16, -0.12148627638816833496 ;  /* 0xbdf8cdcc0b107423 */ /* 0x000fc80000000010 */
[----:B------:R-:W-:-:S04]  /*0320*/  FFMA R16, R11, R16, 0.13980610668659210205 ;  /* 0x3e0f29550b107423 */ /* 0x000fc80000000010 */
[----:B------:R-:W-:-:S04]  /*0330*/  FFMA R16, R11, R16, -0.16684235632419586182 ;  /* 0xbe2ad8b90b107423 */ /* 0x000fc80000000010 */
[----:B------:R-:W-:-:S04]  /*0340*/  FFMA R16, R11, R16, 0.20012299716472625732 ;  /* 0x3e4ced0b0b107423 */ /* 0x000fc80000000010 */
[----:B------:R-:W-:-:S04]  /*0350*/  FFMA R16, R11, R16, -0.24999669194221496582 ;  /* 0xbe7fff220b107423 */ /* 0x000fc80000000010 */
[----:B------:R-:W-:-:S04]  /*0360*/  FFMA R16, R11, R16, 0.33333182334899902344 ;  /* 0x3eaaaa780b107423 */ /* 0x000fc80000000010 */
[C---:B------:R-:W-:Y:S01]  /*0370*/  FFMA R18, R11.reuse, R16, -0.5 ;  /* 0xbf0000000b127423 */ /* 0x040fe20000000010 */
[----:B------:R-:W-:Y:S02]  /*0380*/  FSEL R16, RZ, -23, P1 ;  /* 0xc1b80000ff107808 */ /* 0x000fe40000800000 */
[----:B------:R-:W-:Y:S01]  /*0390*/  ISETP.GT.U32.AND P1, PT, R0, 0x7f7fffff, PT ;  /* 0x7f7fffff0000780c */ /* 0x000fe20003f24070 */
[----:B------:R-:W-:Y:S02]  /*03a0*/  FMUL R18, R11, R18 ;  /* 0x000000120b127220 */ /* 0x000fe40000400000 */
[----:B------:R-:W-:Y:S02]  /*03b0*/  FFMA R16, R17, 1.1920928955078125e-07, R16 ;  /* 0x3400000011107823 */ /* 0x000fe40000000010 */
[----:B------:R-:W-:Y:S01]  /*03c0*/  FFMA R17, R11, R18, R11 ;  /* 0x000000120b117223 */ /* 0x000fe2000000000b */
[----:B------:R-:W-:-:S03]  /*03d0*/  IMAD.SHL.U32 R11, R15, 0x2, RZ ;  /* 0x000000020f0b7824 */ /* 0x000fc600078e00ff */
[----:B------:R-:W-:Y:S01]  /*03e0*/  FFMA R16, R16, 0.69314718246459960938, R17 ;  /* 0x3f31721810107823 */ /* 0x000fe20000000011 */
[----:B------:R-:W-:Y:S01]  /*03f0*/  IMAD.MOV.U32 R17, RZ, RZ, 0x30c90fdb ;  /* 0x30c90fdbff117424 */ /* 0x000fe200078e00ff */
[----:B------:R-:W-:Y:S01]  /*0400*/  LOP3.LUT R15, R15, R11, R8, 0x96, !PT ;  /* 0x0000000b0f0f7212 */ /* 0x000fe200078e9608 */
[----:B------:R-:W-:Y:S02]  /*0410*/  VIADD R8, R10, 0xb0f8a ;  /* 0x000b0f8a0a087836 */ /* 0x000fe40000000000 */
[C---:B------:R-:W-:Y:S01]  /*0420*/  @P1 FFMA R16, R0.reuse, R19, +INF ;  /* 0x7f80000000101423 */ /* 0x040fe20000000013 */
[----:B------:R-:W-:Y:S02]  /*0430*/  FSETP.NEU.AND P1, PT, R0, RZ, PT ;  /* 0x000000ff0000720b */ /* 0x000fe40003f2d000 */
[----:B------:R-:W-:Y:S01]  /*0440*/  LOP3.LUT R15, R15, R14, RZ, 0x3c, !PT ;  /* 0x0000000e0f0f7212 */ /* 0x000fe200078e3cff */
[----:B------:R-:W-:Y:S01]  /*0450*/  FMUL R16, R16, -2 ;  /* 0xc000000010107820 */ /* 0x000fe20000400000 */
[----:B------:R0:W-:Y:S02]  /*0460*/  STG.E.64 desc[UR4][R4.64], R8 ;  /* 0x0000000804007986 */ /* 0x0001e4000c101b04 */
[----:B------:R-:W-:-:S02]  /*0470*/  IADD3 R0, PT, PT, R15, R8, RZ ;  /* 0x000000080f007210 */ /* 0x000fc40007ffe0ff */
[----:B------:R-:W-:Y:S01]  /*0480*/  FSEL R16, R16, +INF , P1 ;  /* 0x7f80000010107808 */ /* 0x000fe20000800000 */
[----:B------:R0:W-:Y:S01]  /*0490*/  STG.E.64 desc[UR4][R4.64+0x10], R14 ;  /* 0x0000100e04007986 */ /* 0x0001e2000c101b04 */
[----:B------:R-:W-:Y:S02]  /*04a0*/  I2FP.F32.U32 R0, R0 ;  /* 0x0000000000007245 */ /* 0x000fe40000201000 */
[----:B------:R-:W-:Y:S01]  /*04b0*/  IADD3 R10, PT, PT, R16, -0xd000000, RZ ;  /* 0xf3000000100a7810 */ /* 0x000fe20007ffe0ff */
[----:B------:R0:W1:Y:S03]  /*04c0*/  MUFU.RSQ R11, R16 ;  /* 0x00000010000b7308 */ /* 0x0000660000001400 */
[----:B------:R-:W-:Y:S01]  /*04d0*/  ISETP.GT.U32.AND P1, PT, R10, 0x727fffff, PT ;  /* 0x727fffff0a00780c */ /* 0x000fe20003f24070 */
[----:B------:R-:W-:-:S12]  /*04e0*/  FFMA R10, R0, R17, 7.314590599882819788e-10 ;  /* 0x30490fdb000a7423 */ /* 0x000fd80000000011 */
[----:B0-----:R-:W-:Y:S05]  /*04f0*/  @!P1 BRA `(.L_x_6) ;  /* 0x0000000000109947 */ /* 0x001fea0003800000 */
[----:B-1----:R-:W-:-:S07]  /*0500*/  MOV R11, 0x520 ;  /* 0x00000520000b7802 */ /* 0x002fce0000000f00 */
[----:B--2---:R-:W-:Y:S05]  /*0510*/  CALL.REL.NOINC `($__internal_0_$__cuda_sm20_sqrt_rn_f32_slowpath) ;  /* 0x0000000000607944 */ /* 0x004fea0003c00000 */
[----:B------:R-:W-:Y:S01]  /*0520*/  MOV R0, R16 ;  /* 0x0000001000007202 */ /* 0x000fe20000000f00 */
[----:B------:R-:W-:Y:S06]  /*0530*/  BRA `(.L_x_7) ;  /* 0x0000000000107947 */ /* 0x000fec0003800000 */
.L_x_6:
[----:B-1----:R-:W-:Y:S01]  /*0540*/  FMUL.FTZ R7, R16, R11 ;  /* 0x0000000b10077220 */ /* 0x002fe20000410000 */
[----:B------:R-:W-:-:S03]  /*0550*/  FMUL.FTZ R11, R11, 0.5 ;  /* 0x3f0000000b0b7820 */ /* 0x000fc60000410000 */
[----:B------:R-:W-:-:S04]  /*0560*/  FFMA R0, -R7, R7, R16 ;  /* 0x0000000707007223 */ /* 0x000fc80000000110 */
[----:B------:R-:W-:-:S07]  /*0570*/  FFMA R0, R0, R11, R7 ;  /* 0x0000000b00007223 */ /* 0x000fce0000000007 */
.L_x_7:
[----:B------:R-:W-:Y:S05]  /*0580*/  BSYNC.RECONVERGENT B1 ;  /* 0x0000000000017941 */ /* 0x000fea0003800200 */
.L_x_5:
[----:B------:R-:W-:Y:S01]  /*0590*/  FMUL.RZ R10, R10, 0.15915493667125701904 ;  /* 0x3e22f9830a0a7820 */ /* 0x000fe2000040c000 */
[----:B------:R-:W-:-:S03]  /*05a0*/  HFMA2 R15, -RZ, RZ, 0, 5.9604644775390625e-08 ;  /* 0x00000001ff0f7431 */ /* 0x000fc600000001ff */
[----:B------:R-:W0:Y:S02]  /*05b0*/  MUFU.COS R7, R10 ;  /* 0x0000000a00077308 */ /* 0x000e240000000000 */
[----:B------:R1:W-:Y:S01]  /*05c0*/  STG.E desc[UR4][R4.64+0x18], R15 ;  /* 0x0000180f04007986 */ /* 0x0003e2000c101904 */
[----:B0-----:R-:W-:-:S05]  /*05d0*/  FMUL R9, R7, R0 ;  /* 0x0000000007097220 */ /* 0x001fca0000400000 */
[----:B------:R-:W0:Y:S01]  /*05e0*/  MUFU.SIN R7, R10 ;  /* 0x0000000a00077308 */ /* 0x000e220000000400 */
[----:B------:R1:W-:Y:S01]  /*05f0*/  STG.E desc[UR4][R4.64+0x20], R9 ;  /* 0x0000200904007986 */ /* 0x0003e2000c101904 */
[----:B0-----:R-:W-:Y:S01]  /*0600*/  FMUL R11, R7, R0 ;  /* 0x00000000070b7220 */ /* 0x001fe20000400000 */
[----:B-1----:R-:W-:Y:S06]  /*0610*/  BRA `(.L_x_8) ;  /* 0x0000000000087947 */ /* 0x002fec0003800000 */
.L_x_4:
[----:B------:R0:W5:Y:S04]  /*0620*/  LDG.E R11, desc[UR4][R4.64+0x20] ;  /* 0x00002004040b7981 */ /* 0x000168000c1e1900 */
[----:B------:R0:W-:Y:S02]  /*0630*/  STG.E desc[UR4][R4.64+0x18], RZ ;  /* 0x000018ff04007986 */ /* 0x0001e4000c101904 */
.L_x_8:
[----:B------:R-:W-:Y:S05]  /*0640*/  BSYNC.RECONVERGENT B0 ;  /* 0x0000000000007941 */ /* 0x000fea0003800200 */
.L_x_3:
[----:B--2---:R-:W-:-:S04]  /*0650*/  IMAD.WIDE.U32 R6, R13, 0x4, R2 ;  /* 0x000000040d067825 */ /* 0x004fc800078e0002 */
[----:B------:R-:W-:Y:S01]  /*0660*/  VIADD R13, R13, 0x1 ;  /* 0x000000010d0d7836 */ /* 0x000fe20000000000 */
[----:B-----5:R1:W-:Y:S01]  /*0670*/  STG.E desc[UR4][R6.64], R11 ;  /* 0x0000000b06007986 */ /* 0x0203e2000c101904 */
[----:B------:R-:W-:Y:S05]  /*0680*/  @P0 BRA `(.L_x_9) ;  /* 0xfffffff800980947 */ /* 0x000fea000383ffff */
[----:B------:R-:W-:Y:S05]  /*0690*/  EXIT ;  /* 0x000000000000794d */ /* 0x000fea0003800000 */
        .weak           $__internal_0_$__cuda_sm20_sqrt_rn_f32_slowpath
        .type           $__internal_0_$__cuda_sm20_sqrt_rn_f32_slowpath,@function
        .size           $__internal_0_$__cuda_sm20_sqrt_rn_f32_slowpath,(.L_x_21 - $__internal_0_$__cuda_sm20_sqrt_rn_f32_slowpath)
$__internal_0_$__cuda_sm20_sqrt_rn_f32_slowpath:
[----:B------:R-:W-:-:S13]  /*06a0*/  LOP3.LUT P1, RZ, R16, 0x7fffffff, RZ, 0xc0, !PT ;  /* 0x7fffffff10ff7812 */ /* 0x000fda000782c0ff */
[----:B------:R-:W-:Y:S05]  /*06b0*/  @!P1 BRA `(.L_x_10) ;  /* 0x0000000000449947 */ /* 0x000fea0003800000 */
[----:B------:R-:W-:Y:S02]  /*06c0*/  FSETP.GEU.FTZ.AND P1, PT, R16, RZ, PT ;  /* 0x000000ff1000720b */ /* 0x000fe40003f3e000 */
[----:B------:R-:W-:-:S11]  /*06d0*/  MOV R0, R16 ;  /* 0x0000001000007202 */ /* 0x000fd60000000f00 */
[----:B------:R-:W-:Y:S01]  /*06e0*/  @!P1 MOV R16, 0x7fffffff ;  /* 0x7fffffff00109802 */ /* 0x000fe20000000f00 */
[----:B------:R-:W-:Y:S06]  /*06f0*/  @!P1 BRA `(.L_x_10) ;  /* 0x0000000000349947 */ /* 0x000fec0003800000 */
[----:B------:R-:W-:-:S13]  /*0700*/  FSETP.GTU.FTZ.AND P1, PT, |R0|, +INF , PT ;  /* 0x7f8000000000780b */ /* 0x000fda0003f3c200 */
[----:B------:R-:W-:Y:S01]  /*0710*/  @P1 FADD.FTZ R16, R0, 1 ;  /* 0x3f80000000101421 */ /* 0x000fe20000010000 */
[----:B------:R-:W-:Y:S06]  /*0720*/  @P1 BRA `(.L_x_10) ;  /* 0x0000000000281947 */ /* 0x000fec0003800000 */
[----:B------:R-:W-:-:S13]  /*0730*/  FSETP.NEU.FTZ.AND P1, PT, |R0|, +INF , PT ;  /* 0x7f8000000000780b */ /* 0x000fda0003f3d200 */
[----:B------:R-:W-:Y:S01]  /*0740*/  @P1 FFMA R6, R0, 1.84467440737095516160e+19, RZ ;  /* 0x5f80000000061823 */ /* 0x000fe200000000ff */
[----:B------:R-:W-:-:S03]  /*0750*/  @!P1 IMAD.MOV.U32 R16, RZ, RZ, R0 ;  /* 0x000000ffff109224 */ /* 0x000fc600078e0000 */
[----:B------:R-:W0:Y:S02]  /*0760*/  @P1 MUFU.RSQ R7, R6 ;  /* 0x0000000600071308 */ /* 0x000e240000001400 */
[----:B0-----:R-:W-:Y:S01]  /*0770*/  @P1 FMUL.FTZ R9, R6, R7 ;  /* 0x0000000706091220 */ /* 0x001fe20000410000 */
[----:B------:R-:W-:-:S03]  /*0780*/  @P1 FMUL.FTZ R7, R7, 0.5 ;  /* 0x3f00000007071820 */ /* 0x000fc60000410000 */
[----:B------:R-:W-:-:S04]  /*0790*/  @P1 FADD.FTZ R8, -R9, -RZ ;  /* 0x800000ff09081221 */ /* 0x000fc80000010100 */
[----:B------:R-:W-:-:S04]  /*07a0*/  @P1 FFMA R8, R9, R8, R6 ;  /* 0x0000000809081223 */ /* 0x000fc80000000006 */
[----:B------:R-:W-:-:S04]  /*07b0*/  @P1 FFMA R7, R8, R7, R9 ;  /* 0x0000000708071223 */ /* 0x000fc80000000009 */
[----:B------:R-:W-:-:S07]  /*07c0*/  @P1 FMUL.FTZ R16, R7, 2.3283064365386962891e-10 ;  /* 0x2f80000007101820 */ /* 0x000fce0000410000 */
.L_x_10:
[----:B------:R-:W-:Y:S01]  /*07d0*/  HFMA2 R7, -RZ, RZ, 0, 0 ;  /* 0x00000000ff077431 */ /* 0x000fe200000001ff */
[----:B------:R-:W-:-:S04]  /*07e0*/  MOV R6, R11 ;  /* 0x0000000b00067202 */ /* 0x000fc80000000f00 */
[----:B------:R-:W-:Y:S05]  /*07f0*/  RET.REL.NODEC R6 `(_Z9make_randiiP17curandStateXORWOWPf) ;  /* 0xfffffff806007950 */ /* 0x000fea0003c3ffff */
.L_x_11:
        /* <DEDUP_REMOVED lines=16> */
.L_x_21:


//--------------------- .text._Z10init_stuffiiiP17curandStateXORWOW --------------------------
	.section	.text._Z10init_stuffiiiP17curandStateXORWOW,"ax",@progbits
	.align	128
        .global         _Z10init_stuffiiiP17curandStateXORWOW
        .type           _Z10init_stuffiiiP17curandStateXORWOW,@function
        .size           _Z10init_stuffiiiP17curandStateXORWOW,(.L_x_24 - _Z10init_stuffiiiP17curandStateXORWOW)
        .other          _Z10init_stuffiiiP17curandStateXORWOW,@"STO_CUDA_ENTRY STV_DEFAULT"
_Z10init_stuffiiiP17curandStateXORWOW:
.text._Z10init_stuffiiiP17curandStateXORWOW:
[----:B------:R-:W-:Y:S01]  /*0000*/  LDC R1, c[0x0][0x37c] ;  /* 0x0000df00ff017b82 */ /* 0x000fe20000000800 */
[----:B------:R-:W0:Y:S07]  /*0010*/  S2R R3, SR_TID.X ;  /* 0x0000000000037919 */ /* 0x000e2e0000002100 */
[----:B------:R-:W0:Y:S01]  /*0020*/  S2UR UR4, SR_CTAID.X ;  /* 0x00000000000479c3 */ /* 0x000e220000002500 */
[----:B------:R-:W1:Y:S07]  /*0030*/  LDCU UR5, c[0x0][0x380] ;  /* 0x00007000ff0577ac */ /* 0x000e6e0008000800 */
[----:B------:R-:W0:Y:S02]  /*0040*/  LDC R0, c[0x0][0x360] ;  /* 0x0000d800ff007b82 */ /* 0x000e240000000800 */
[----:B0-----:R-:W-:-:S05]  /*0050*/  IMAD R0, R0, UR4, R3 ;  /* 0x0000000400007c24 */ /* 0x001fca000f8e0203 */
[----:B-1----:R-:W-:-:S13]  /*0060*/  ISETP.GE.U32.AND P0, PT, R0, UR5, PT ;  /* 0x0000000500007c0c */ /* 0x002fda000bf06070 */
[----:B------:R-:W-:Y:S05]  /*0070*/  @P0 EXIT ;  /* 0x000000000000094d */ /* 0x000fea0003800000 */
[----:B------:R-:W0:Y:S01]  /*0080*/  LDC R3, c[0x0][0x388] ;  /* 0x0000e200ff037b82 */ /* 0x000e220000000800 */
[----:B------:R-:W1:Y:S01]  /*0090*/  LDCU.64 UR4, c[0x0][0x358] ;  /* 0x00006b00ff0477ac */ /* 0x000e620008000a00 */
[----:B------:R-:W-:Y:S06]  /*00a0*/  BSSY.RECONVERGENT B0, `(.L_x_12) ;  /* 0x00000e2000007945 */ /* 0x000fec0003800200 */
[----:B------:R-:W2:Y:S01]  /*00b0*/  LDC.64 R6, c[0x0][0x390] ;  /* 0x0000e400ff067b82 */ /* 0x000ea20000000a00 */
[C---:B0-----:R-:W-:Y:S02]  /*00c0*/  LOP3.LUT R2, R3.reuse, 0xaad26b49, RZ, 0x3c, !PT ;  /* 0xaad26b4903027812 */ /* 0x041fe400078e3cff */
[----:B------:R-:W-:Y:S01]  /*00d0*/  ISETP.GT.AND P0, PT, R3, -0x1, PT ;  /* 0xffffffff0300780c */ /* 0x000fe20003f04270 */
[----:B------:R-:W-:-:S02]  /*00e0*/  IMAD.MOV.U32 R3, RZ, RZ, -0x266e14b1 ;  /* 0xd991eb4fff037424 */ /* 0x000fc400078e00ff */
[----:B------:R-:W-:-:S03]  /*00f0*/  IMAD R2, R2, 0x4182bed5, RZ ;  /* 0x4182bed502027824 */ /* 0x000fc600078e02ff */
[----:B------:R-:W-:Y:S01]  /*0100*/  SEL R3, R3, 0x8bf16996, P0 ;  /* 0x8bf1699603037807 */ /* 0x000fe20000000000 */
[----:B--2---:R-:W-:Y:S01]  /*0110*/  IMAD.WIDE.U32 R6, R0, 0x30, R6 ;  /* 0x0000003000067825 */ /* 0x004fe200078e0006 */
[C---:B------:R-:W-:Y:S02]  /*0120*/  LOP3.LUT R8, R2.reuse, 0x159a55e5, RZ, 0x3c, !PT ;  /* 0x159a55e502087812 */ /* 0x040fe400078e3cff */
[C---:B------:R-:W-:Y:S01]  /*0130*/  IADD3 R4, PT, PT, R3.reuse, 0x64f0c9, R2 ;  /* 0x0064f0c903047810 */ /* 0x040fe20007ffe002 */
[C---:B------:R-:W-:Y:S01]  /*0140*/  VIADD R5, R2.reuse, 0x75bcd15 ;  /* 0x075bcd1502057836 */ /* 0x040fe20000000000 */
[C---:B------:R-:W-:Y:S01]  /*0150*/  LOP3.LUT R10, R3.reuse, 0x5491333, RZ, 0x3c, !PT ;  /* 0x05491333030a7812 */ /* 0x040fe200078e3cff */
[----:B------:R-:W-:Y:S01]  /*0160*/  VIADD R11, R2, 0x583f19 ;  /* 0x00583f19020b7836 */ /* 0x000fe20000000000 */
[----:B------:R-:W-:Y:S01]  /*0170*/  ISETP.NE.AND P0, PT, R0, RZ, PT ;  /* 0x000000ff0000720c */ /* 0x000fe20003f05270 */
[----:B------:R-:W-:Y:S01]  /*0180*/  VIADD R9, R3, 0x1f123bb5 ;  /* 0x1f123bb503097836 */ /* 0x000fe20000000000 */
[----:B-1----:R0:W-:Y:S04]  /*0190*/  STG.E.64 desc[UR4][R6.64], R4 ;  /* 0x0000000406007986 */ /* 0x0021e8000c101b04 */
[----:B------:R0:W-:Y:S04]  /*01a0*/  STG.E.64 desc[UR4][R6.64+0x8], R8 ;  /* 0x0000080806007986 */ /* 0x0001e8000c101b04 */
[----:B------:R0:W-:Y:S03]  /*01b0*/  STG.E.64 desc[UR4][R6.64+0x10], R10 ;  /* 0x0000100a06007986 */ /* 0x0001e6000c101b04 */
[----:B------:R-:W-:Y:S05]  /*01c0*/  @!P0 BRA `(.L_x_13) ;  /* 0x0000000c003c8947 */ /* 0x000fea0003800000 */
[----:B------:R-:W-:-:S07]  /*01d0*/  CS2R R12, SRZ ;  /* 0x00000000000c7805 */ /* 0x000fce000001ff00 */
.L_x_19:
[----:B-1----:R-:W-:Y:S01]  /*01e0*/  LOP3.LUT R2, R0, 0x3, RZ, 0xc0, !PT ;  /* 0x0000000300027812 */ /* 0x002fe200078ec0ff */
[----:B------:R-:W-:Y:S03]  /*01f0*/  BSSY.RECONVERGENT B1, `(.L_x_14) ;  /* 0x00000c6000017945 */ /* 0x000fe60003800200 */
[----:B------:R-:W-:-:S04]  /*0200*/  ISETP.NE.U32.AND P0, PT, R2, RZ, PT ;  /* 0x000000ff0200720c */ /* 0x000fc80003f05070 */
[----:B------:R-:W-:-:S13]  /*0210*/  ISETP.NE.AND.EX P0, PT, RZ, RZ, PT, P0 ;  /* 0x000000ffff00720c */ /* 0x000fda0003f05300 */
[----:B------:R-:W-:Y:S05]  /*0220*/  @!P0 BRA `(.L_x_15) ;  /* 0x0000000c00088947 */ /* 0x000fea0003800000 */
[----:B0-----:R-:W0:Y:S01]  /*0230*/  LDC.64 R8, c[0x4][RZ] ;  /* 0x01000000ff087b82 */ /* 0x001e220000000a00 */
[----:B------:R-:W-:Y:S02]  /*0240*/  IMAD.MOV.U32 R14, RZ, RZ, RZ ;  /* 0x000000ffff0e7224 */ /* 0x000fe400078e00ff */
[----:B0-----:R-:W-:-:S07]  /*0250*/  IMAD.WIDE.U32 R8, R12, 0xc80, R8 ;  /* 0x00000c800c087825 */ /* 0x001fce00078e0008 */
.L_x_18:
[----:B-1----:R-:W-:Y:S01]  /*0260*/  IMAD.MOV.U32 R15, RZ, RZ, RZ ;  /* 0x000000ffff0f7224 */ /* 0x002fe200078e00ff */
[----:B------:R-:W-:Y:S01]  /*0270*/  CS2R R2, SRZ ;  /* 0x0000000000027805 */ /* 0x000fe2000001ff00 */
[----:B------:R-:W-:Y:S01]  /*0280*/  IMAD.MOV.U32 R17, RZ, RZ, RZ ;  /* 0x000000ffff117224 */ /* 0x000fe200078e00ff */
[----:B------:R-:W-:-:S07]  /*0290*/  CS2R R4, SRZ ;  /* 0x0000000000047805 */ /* 0x000fce000001ff00 */
.L_x_17:
[----:B------:R-:W-:-:S05]  /*02a0*/  IMAD.WIDE.U32 R10, R17, 0x4, R6 ;  /* 0x00000004110a7825 */ /* 0x000fca00078e0006 */
[----:B------:R0:W5:Y:S01]  /*02b0*/  LDG.E R16, desc[UR4][R10.64+0x4] ;  /* 0x000004040a107981 */ /* 0x000162000c1e1900 */
[----:B------:R-:W-:-:S07]  /*02c0*/  IMAD.MOV.U32 R19, RZ, RZ, RZ ;  /* 0x000000ffff137224 */ /* 0x000fce00078e00ff */
.L_x_16:
[----:B-----5:R-:W-:Y:S01]  /*02d0*/  SHF.R.U32.HI R24, RZ, R19, R16 ;  /* 0x00000013ff187219 */ /* 0x020fe20000011610 */
[----:B0-----:R-:W-:-:S03]  /*02e0*/  IMAD.SHL.U32 R10, R17, 0x20, RZ ;  /* 0x00000020110a7824 */ /* 0x001fc600078e00ff */
[----:B------:R-:W-:Y:S01]  /*02f0*/  LOP3.LUT R11, R24, 0x1, RZ, 0xc0, !PT ;  /* 0x00000001180b7812 */ /* 0x000fe200078ec0ff */
[----:B------:R-:W-:-:S03]  /*0300*/  IMAD.IADD R10, R10, 0x1, R19 ;  /* 0x000000010a0a7824 */ /* 0x000fc600078e0213 */
[----:B------:R-:W-:Y:S01]  /*0310*/  ISETP.NE.U32.AND P0, PT, R11, 0x1, PT ;  /* 0x000000010b00780c */ /* 0x000fe20003f05070 */
[----:B------:R-:W-:-:S03]  /*0320*/  IMAD R11, R10, 0x5, RZ ;  /* 0x000000050a0b7824 */ /* 0x000fc600078e02ff */
[----:B------:R-:W-:Y:S01]  /*0330*/  R2P PR, R24, 0x7e ;  /* 0x0000007e18007804 */ /* 0x000fe20000000000 */
[----:B------:R-:W-:-:S08]  /*0340*/  IMAD.WIDE.U32 R10, R11, 0x4, R8 ;  /* 0x000000040b0a7825 */ /* 0x000fd000078e0008 */
[----:B------:R-:W2:Y:S04]  /*0350*/  @!P0 LDG.E R18, desc[UR4][R10.64] ;  /* 0x000000040a128981 */ /* 0x000ea8000c1e1900 */
[----:B------:R-:W3:Y:S04]  /*0360*/  @!P0 LDG.E R20, desc[UR4][R10.64+0x10] ;  /* 0x000010040a148981 */ /* 0x000ee8000c1e1900 */
[----:B------:R-:W4:Y:S04]  /*0370*/  @P1 LDG.E R22, desc[UR4][R10.64+0x14] ;  /* 0x000014040a161981 */ /* 0x000f28000c1e1900 */
[----:B------:R-:W4:Y:S04]  /*0380*/  @P2 LDG.E R26, desc[UR4][R10.64+0x28] ;  /* 0x000028040a1a2981 */ /* 0x000f28000c1e1900 */
[----:B------:R-:W4:Y:S04]  /*0390*/  @!P0 LDG.E R21, desc[UR4][R10.64+0x4] ;  /* 0x000004040a158981 */ /* 0x000f28000c1e1900 */
[----:B------:R-:W4:Y:S04]  /*03a0*/  @!P0 LDG.E R23, desc[UR4][R10.64+0xc] ;  /* 0x00000c040a178981 */ /* 0x000f28000c1e1900 */
[----:B------:R-:W4:Y:S04]  /*03b0*/  @P1 LDG.E R25, desc[UR4][R10.64+0x18] ;  /* 0x000018040a191981 */ /* 0x000f28000c1e1900 */
[----:B------:R-:W4:Y:S04]  /*03c0*/  @P3 LDG.E R28, desc[UR4][R10.64+0x3c] ;  /* 0x00003c040a1c3981 */ /* 0x000f28000c1e1900 */
[----:B------:R-:W4:Y:S01]  /*03d0*/  @P6 LDG.E R27, desc[UR4][R10.64+0x7c] ;  /* 0x00007c040a1b6981 */ /* 0x000f22000c1e1900 */
[----:B--2---:R-:W-:-:S03]  /*03e0*/  @!P0 LOP3.LUT R15, R15, R18, RZ, 0x3c, !PT ;  /* 0x000000120f0f8212 */ /* 0x004fc600078e3cff */
[----:B------:R-:W2:Y:S01]  /*03f0*/  @!P0 LDG.E R18, desc[UR4][R10.64+0x8] ;  /* 0x000008040a128981 */ /* 0x000ea2000c1e1900 */
[----:B---3--:R-:W-:-:S03]  /*0400*/  @!P0 LOP3.LUT R3, R3, R20, RZ, 0x3c, !PT ;  /* 0x0000001403038212 */ /* 0x008fc600078e3cff */
[----:B------:R-:W3:Y:S01]  /*0410*/  @P1 LDG.E R20, desc[UR4][R10.64+0x24] ;  /* 0x000024040a141981 */ /* 0x000ee2000c1e1900 */
[----:B----4-:R-:W-:-:S03]  /*0420*/  @P1 LOP3.LUT R15, R15, R22, RZ, 0x3c, !PT ;  /* 0x000000160f0f1212 */ /* 0x010fc600078e3cff */
[----:B------:R-:W4:Y:S01]  /*0430*/  @P2 LDG.E R22, desc[UR4][R10.64+0x38] ;  /* 0x000038040a162981 */ /* 0x000f22000c1e1900 */
[----:B------:R-:W-:-:S03]  /*0440*/  @P2 LOP3.LUT R15, R15, R26, RZ, 0x3c, !PT ;  /* 0x0000001a0f0f2212 */ /* 0x000fc600078e3cff */
[----:B------:R-:W4:Y:S01]  /*0450*/  @P4 LDG.E R26, desc[UR4][R10.64+0x50] ;  /* 0x000050040a1a4981 */ /* 0x000f22000c1e1900 */
[----:B------:R-:W-:-:S03]  /*0460*/  @!P0 LOP3.LUT R4, R4, R21, RZ, 0x3c, !PT ;  /* 0x0000001504048212 */ /* 0x000fc600078e3cff */
[----:B------:R-:W4:Y:S01]  /*0470*/  @P1 LDG.E R21, desc[UR4][R10.64+0x20] ;  /* 0x000020040a151981 */ /* 0x000f22000c1e1900 */
[----:B------:R-:W-:-:S03]  /*0480*/  @!P0 LOP3.LUT R2, R2, R23, RZ, 0x3c, !PT ;  /* 0x0000001702028212 */ /* 0x000fc600078e3cff */
[----:B------:R-:W4:Y:S01]  /*0490*/  @P2 LDG.E R23, desc[UR4][R10.64+0x2c] ;  /* 0x00002c040a172981 */ /* 0x000f22000c1e1900 */
[----:B------:R-:W-:-:S03]  /*04a0*/  @P1 LOP3.LUT R4, R4, R25, RZ, 0x3c, !PT ;  /* 0x0000001904041212 */ /* 0x000fc600078e3cff */
[----:B------:R-:W4:Y:S01]  /*04b0*/  @P2 LDG.E R25, desc[UR4][R10.64+0x34] ;  /* 0x000034040a192981 */ /* 0x000f22000c1e1900 */
[----:B--2---:R-:W-:-:S03]  /*04c0*/  @!P0 LOP3.LUT R5, R5, R18, RZ, 0x3c, !PT ;  /* 0x0000001205058212 */ /* 0x004fc600078e3cff */
[----:B------:R-:W2:Y:S01]  /*04d0*/  @P1 LDG.E R18, desc[UR4][R10.64+0x1c] ;  /* 0x00001c040a121981 */ /* 0x000ea2000c1e1900 */
[----:B---3--:R-:W-:-:S03]  /*04e0*/  @P1 LOP3.LUT R3, R3, R20, RZ, 0x3c, !PT ;  /* 0x0000001403031212 */ /* 0x008fc600078e3cff */
[----:B------:R-:W3:Y:S01]  /*04f0*/  @P2 LDG.E R20, desc[UR4][R10.64+0x30] ;  /* 0x000030040a142981 */ /* 0x000ee2000c1e1900 */
[----:B----4-:R-:W-:-:S03]  /*0500*/  @P2 LOP3.LUT R3, R3, R22, RZ, 0x3c, !PT ;  /* 0x0000001603032212 */ /* 0x010fc600078e3cff */
[----:B------:R-:W4:Y:S01]  /*0510*/  @P3 LDG.E R22, desc[UR4][R10.64+0x4c] ;  /* 0x00004c040a163981 */ /* 0x000f22000c1e1900 */
[----:B------:R-:W-:-:S04]  /*0520*/  @P3 LOP3.LUT R15, R15, R28, RZ, 0x3c, !PT ;  /* 0x0000001c0f0f3212 */ /* 0x000fc800078e3cff */
[----:B------:R-:W-:Y:S02]  /*0530*/  @P4 LOP3.LUT R15, R15, R26, RZ, 0x3c, !PT ;  /* 0x0000001a0f0f4212 */ /* 0x000fe400078e3cff */
[----:B------:R-:W-:Y:S01]  /*0540*/  @P1 LOP3.LUT R2, R2, R21, RZ, 0x3c, !PT ;  /* 0x0000001502021212 */ /* 0x000fe200078e3cff */
[----:B------:R-:W4:Y:S04]  /*0550*/  @P5 LDG.E R26, desc[UR4][R10.64+0x64] ;  /* 0x000064040a1a5981 */ /* 0x000f28000c1e1900 */
[----:B------:R-:W4:Y:S01]  /*0560*/  @P3 LDG.E R21, desc[UR4][R10.64+0x40] ;  /* 0x000040040a153981 */ /* 0x000f22000c1e1900 */
[----:B------:R-:W-:Y:S02]  /*0570*/  @P2 LOP3.LUT R4, R4, R23, RZ, 0x3c, !PT ;  /* 0x0000001704042212 */ /* 0x000fe400078e3cff */
[----:B------:R-:W-:Y:S01]  /*0580*/  @P2 LOP3.LUT R2, R2, R25, RZ, 0x3c, !PT ;  /* 0x0000001902022212 */ /* 0x000fe200078e3cff */
[----:B------:R-:W4:Y:S04]  /*0590*/  @P3 LDG.E R23, desc[UR4][R10.64+0x48] ;  /* 0x000048040a173981 */ /* 0x000f28000c1e1900 */
[----:B------:R-:W4:Y:S01]  /*05a0*/  @P4 LDG.E R25, desc[UR4][R10.64+0x54] ;  /* 0x000054040a194981 */ /* 0x000f22000c1e1900 */
[----:B--2---:R-:W-:-:S03]  /*05b0*/  @P1 LOP3.LUT R5, R5, R18, RZ, 0x3c, !PT ;  /* 0x0000001205051212 */ /* 0x004fc600078e3cff */
[----:B------:R-:W2:Y:S01]  /*05c0*/  @P3 LDG.E R18, desc[UR4][R10.64+0x44] ;  /* 0x000044040a123981 */ /* 0x000ea2000c1e1900 */
[----:B---3--:R-:W-:-:S03]  /*05d0*/  @P2 LOP3.LUT R5, R5, R20, RZ, 0x3c, !PT ;  /* 0x0000001405052212 */ /* 0x008fc600078e3cff */
[----:B------:R-:W3:Y:S01]  /*05e0*/  @P4 LDG.E R20, desc[UR4][R10.64+0x58] ;  /* 0x000058040a144981 */ /* 0x000ee2000c1e1900 */
[----:B----4-:R-:W-:-:S03]  /*05f0*/  @P3 LOP3.LUT R3, R3, R22, RZ, 0x3c, !PT ;  /* 0x0000001603033212 */ /* 0x010fc600078e3cff */
[----:B------:R-:W4:Y:S01]  /*0600*/  @P4 LDG.E R22, desc[UR4][R10.64+0x60] ;  /* 0x000060040a164981 */ /* 0x000f22000c1e1900 */
[----:B------:R-:W-:Y:S02]  /*0610*/  LOP3.LUT P0, RZ, R24, 0x80, RZ, 0xc0, !PT ;  /* 0x0000008018ff7812 */ /* 0x000fe4000780c0ff */
[----:B------:R-:W-:Y:S02]  /*0620*/  @P5 LOP3.LUT R15, R15, R26, RZ, 0x3c, !PT ;  /* 0x0000001a0f0f5212 */ /* 0x000fe400078e3cff */
[----:B------:R-:W4:Y:S01]  /*0630*/  @P6 LDG.E R26, desc[UR4][R10.64+0x78] ;  /* 0x000078040a1a6981 */ /* 0x000f22000c1e1900 */
[----:B------:R-:W-:-:S03]  /*0640*/  @P3 LOP3.LUT R4, R4, R21, RZ, 0x3c, !PT ;  /* 0x0000001504043212 */ /* 0x000fc600078e3cff */
[----:B------:R-:W4:Y:S01]  /*0650*/  @P4 LDG.E R21, desc[UR4][R10.64+0x5c] ;  /* 0x00005c040a154981 */ /* 0x000f22000c1e1900 */
[----:B------:R-:W-:-:S03]  /*0660*/  @P3 LOP3.LUT R2, R2, R23, RZ, 0x3c, !PT ;  /* 0x0000001702023212 */ /* 0x000fc600078e3cff */
[----:B------:R-:W4:Y:S01]  /*0670*/  @P5 LDG.E R23, desc[UR4][R10.64+0x68] ;  /* 0x000068040a175981 */ /* 0x000f22000c1e1900 */
[----:B------:R-:W-:-:S03]  /*0680*/  @P4 LOP3.LUT R4, R4, R25, RZ, 0x3c, !PT ;  /* 0x0000001904044212 */ /* 0x000fc600078e3cff */
[----:B------:R-:W4:Y:S01]  /*0690*/  @P5 LDG.E R25, desc[UR4][R10.64+0x70] ;  /* 0x000070040a195981 */ /* 0x000f22000c1e1900 */
[----:B--2---:R-:W-:-:S03]  /*06a0*/  @P3 LOP3.LUT R5, R5, R18, RZ, 0x3c, !PT ;  /* 0x0000001205053212 */ /* 0x004fc600078e3cff */
[----:B------:R-:W2:Y:S01]  /*06b0*/  @P5 LDG.E R18, desc[UR4][R10.64+0x6c] ;  /* 0x00006c040a125981 */ /* 0x000ea2000c1e1900 */
[----:B---3--:R-:W-:-:S03]  /*06c0*/  @P4 LOP3.LUT R5, R5, R20, RZ, 0x3c, !PT ;  /* 0x0000001405054212 */ /* 0x008fc600078e3cff */
[----:B------:R-:W3:Y:S01]  /*06d0*/  @P5 LDG.E R20, desc[UR4][R10.64+0x74] ;  /* 0x000074040a145981 */ /* 0x000ee2000c1e1900 */
[----:B----4-:R-:W-:-:S03]  /*06e0*/  @P4 LOP3.LUT R3, R3, R22, RZ, 0x3c, !PT ;  /* 0x0000001603034212 */ /* 0x010fc600078e3cff */
[----:B------:R-:W4:Y:S01]  /*06f0*/  @P0 LDG.E R22, desc[UR4][R10.64+0x8c] ;  /* 0x00008c040a160981 */ /* 0x000f22000c1e1900 */
[----:B------:R-:W-:-:S03]  /*0700*/  @P6 LOP3.LUT R15, R15, R26, RZ, 0x3c, !PT ;  /* 0x0000001a0f0f6212 */ /* 0x000fc600078e3cff */
        /* <DEDUP_REMOVED lines=13> */
[----:B------:R-:W-:Y:S02]  /*07e0*/  @P6 LOP3.LUT R4, R4, R27, RZ, 0x3c, !PT ;  /* 0x0000001b04046212 */ /* 0x000fe400078e3cff */
[----:B------:R-:W-:Y:S02]  /*07f0*/  @P6 LOP3.LUT R2, R2, R21, RZ, 0x3c, !PT ;  /* 0x0000001502026212 */ /* 0x000fe400078e3cff */
[----:B------:R-:W-:Y:S02]  /*0800*/  @P0 LOP3.LUT R4, R4, R23, RZ, 0x3c, !PT ;  /* 0x0000001704040212 */ /* 0x000fe400078e3cff */
[----:B------:R-:W-:Y:S02]  /*0810*/  @P0 LOP3.LUT R2, R2, R25, RZ, 0x3c, !PT ;  /* 0x0000001902020212 */ /* 0x000fe400078e3cff */
[----:B--2---:R-:W-:Y:S02]  /*0820*/  @P6 LOP3.LUT R5, R5, R18, RZ, 0x3c, !PT ;  /* 0x0000001205056212 */ /* 0x004fe400078e3cff */
[----:B---3--:R-:W-:-:S02]  /*0830*/  @P6 LOP3.LUT R3, R3, R20, RZ, 0x3c, !PT ;  /* 0x0000001403036212 */ /* 0x008fc400078e3cff */
[----:B----4-:R-:W-:Y:S02]  /*0840*/  @P0 LOP3.LUT R5, R5, R22, RZ, 0x3c, !PT ;  /* 0x0000001605050212 */ /* 0x010fe400078e3cff */
[----:B------:R-:W-:Y:S02]  /*0850*/  @P0 LOP3.LUT R3, R3, R26, RZ, 0x3c, !PT ;  /* 0x0000001a03030212 */ /* 0x000fe400078e3cff */
[----:B------:R-:W-:-:S13]  /*0860*/  R2P PR, R24.B1, 0x7f ;  /* 0x0000007f18007804 */ /* 0x000fda0000001000 */
[----:B------:R-:W2:Y:S04]  /*0870*/  @P0 LDG.E R18, desc[UR4][R10.64+0xa0] ;  /* 0x0000a0040a120981 */ /* 0x000ea8000c1e1900 */
[----:B------:R-:W3:Y:S04]  /*0880*/  @P1 LDG.E R22, desc[UR4][R10.64+0xb4] ;  /* 0x0000b4040a161981 */ /* 0x000ee8000c1e1900 */
[----:B------:R-:W4:Y:S04]  /*0890*/  @P2 LDG.E R26, desc[UR4][R10.64+0xc8] ;  /* 0x0000c8040a1a2981 */ /* 0x000f28000c1e1900 */
[----:B------:R-:W4:Y:S04]  /*08a0*/  @P3 LDG.E R28, desc[UR4][R10.64+0xdc] ;  /* 0x0000dc040a1c3981 */ /* 0x000f28000c1e1900 */
[----:B------:R-:W4:Y:S04]  /*08b0*/  @P0 LDG.E R23, desc[UR4][R10.64+0xa4] ;  /* 0x0000a4040a170981 */ /* 0x000f28000c1e1900 */
[----:B------:R-:W4:Y:S04]  /*08c0*/  @P0 LDG.E R20, desc[UR4][R10.64+0xa8] ;  /* 0x0000a8040a140981 */ /* 0x000f28000c1e1900 */
[----:B------:R-:W4:Y:S04]  /*08d0*/  @P4 LDG.E R25, desc[UR4][R10.64+0xf0] ;  /* 0x0000f0040a194981 */ /* 0x000f28000c1e1900 */
        /* <DEDUP_REMOVED lines=21> */
[----:B------:R-:W-:Y:S02]  /*0a30*/  LOP3.LUT P0, RZ, R24, 0x8000, RZ, 0xc0, !PT ;  /* 0x0000800018ff7812 */ /* 0x000fe4000780c0ff */
[----:B----4-:R-:W-:Y:S01]  /*0a40*/  @P5 LOP3.LUT R15, R15, R26, RZ, 0x3c, !PT ;  /* 0x0000001a0f0f5212 */ /* 0x010fe200078e3cff */
[----:B------:R-:W4:Y:S04]  /*0a50*/  @P3 LDG.E R24, desc[UR4][R10.64+0xe4] ;  /* 0x0000e4040a183981 */ /* 0x000f28000c1e1900 */
[----:B------:R-:W2:Y:S01]  /*0a60*/  @P6 LDG.E R26, desc[UR4][R10.64+0x118] ;  /* 0x000118040a1a6981 */ /* 0x000ea2000c1e1900 */
        /* <DEDUP_REMOVED lines=8> */
[----:B---3--:R-:W-:-:S03]  /*0af0*/  @P2 LOP3.LUT R3, R3, R22, RZ, 0x3c, !PT ;  /* 0x0000001603032212 */ /* 0x008fc600078e3cff */
[----:B------:R-:W3:Y:S01]  /*0b00*/  @P4 LDG.E R22, desc[UR4][R10.64+0x100] ;  /* 0x000100040a164981 */ /* 0x000ee2000c1e1900 */
[----:B--2---:R-:W-:-:S03]  /*0b10*/  @P6 LOP3.LUT R15, R15, R26, RZ, 0x3c, !PT ;  /* 0x0000001a0f0f6212 */ /* 0x004fc600078e3cff */
[----:B------:R-:W2:Y:S01]  /*0b20*/  @P0 LDG.E R26, desc[UR4][R10.64+0x12c] ;  /* 0x00012c040a1a0981 */ /* 0x000ea2000c1e1900 */
[----:B----4-:R-:W-:-:S03]  /*0b30*/  @P2 LOP3.LUT R2, R2, R23, RZ, 0x3c, !PT ;  /* 0x0000001702022212 */ /* 0x010fc600078e3cff */
[----:B------:R-:W4:Y:S01]  /*0b40*/  @P4 LDG.E R23, desc[UR4][R10.64+0xfc] ;  /* 0x0000fc040a174981 */ /* 0x000f22000c1e1900 */
[----:B------:R-:W-:-:S03]  /*0b50*/  @P2 LOP3.LUT R5, R5, R20, RZ, 0x3c, !PT ;  /* 0x0000001405052212 */ /* 0x000fc600078e3cff */
[----:B------:R-:W4:Y:S01]  /*0b60*/  @P4 LDG.E R20, desc[UR4][R10.64+0xf8] ;  /* 0x0000f8040a144981 */ /* 0x000f22000c1e1900 */
[----:B------:R-:W-:Y:S02]  /*0b70*/  @P3 LOP3.LUT R2, R2, R27, RZ, 0x3c, !PT ;  /* 0x0000001b02023212 */ /* 0x000fe400078e3cff */
[----:B------:R-:W-:Y:S01]  /*0b80*/  @P3 LOP3.LUT R4, R4, R25, RZ, 0x3c, !PT ;  /* 0x0000001904043212 */ /* 0x000fe200078e3cff */
[----:B------:R-:W4:Y:S01]  /*0b90*/  @P5 LDG.E R27, desc[UR4][R10.64+0x110] ;  /* 0x000110040a1b5981 */ /* 0x000f22000c1e1900 */
[----:B------:R-:W-:-:S03]  /*0ba0*/  @P3 LOP3.LUT R5, R5, R24, RZ, 0x3c, !PT ;  /* 0x0000001805053212 */ /* 0x000fc600078e3cff */
[----:B------:R-:W4:Y:S04]  /*0bb0*/  @P5 LDG.E R25, desc[UR4][R10.64+0x108] ;  /* 0x000108040a195981 */ /* 0x000f28000c1e1900 */
        /* <DEDUP_REMOVED lines=19> */
[----:B------:R-:W-:-:S05]  /*0cf0*/  VIADD R19, R19, 0x10 ;  /* 0x0000001013137836 */ /* 0x000fca0000000000 */
[----:B------:R-:W-:Y:S02]  /*0d00*/  ISETP.NE.AND P1, PT, R19, 0x20, PT ;  /* 0x000000201300780c */ /* 0x000fe40003f25270 */
[----:B------:R-:W-:Y:S02]  /*0d10*/  @P5 LOP3.LUT R3, R3, R18, RZ, 0x3c, !PT ;  /* 0x0000001203035212 */ /* 0x000fe400078e3cff */
[----:B------:R-:W-:Y:S02]  /*0d20*/  @P6 LOP3.LUT R4, R4, R21, RZ, 0x3c, !PT ;  /* 0x0000001504046212 */ /* 0x000fe400078e3cff */
[----:B---3--:R-:W-:-:S04]  /*0d30*/  @P6 LOP3.LUT R3, R3, R22, RZ, 0x3c, !PT ;  /* 0x0000001603036212 */ /* 0x008fc800078e3cff */
[----:B--2---:R-:W-:Y:S02]  /*0d40*/  @P0 LOP3.LUT R3, R3, R26, RZ, 0x3c, !PT ;  /* 0x0000001a03030212 */ /* 0x004fe400078e3cff */
[----:B----4-:R-:W-:Y:S02]  /*0d50*/  @P6 LOP3.LUT R2, R2, R23, RZ, 0x3c, !PT ;  /* 0x0000001702026212 */ /* 0x010fe400078e3cff */
[----:B------:R-:W-:Y:S02]  /*0d60*/  @P6 LOP3.LUT R5, R5, R20, RZ, 0x3c, !PT ;  /* 0x0000001405056212 */ /* 0x000fe400078e3cff */
[----:B------:R-:W-:Y:S02]  /*0d70*/  @P0 LOP3.LUT R2, R2, R27, RZ, 0x3c, !PT ;  /* 0x0000001b02020212 */ /* 0x000fe400078e3cff */
[----:B------:R-:W-:Y:S02]  /*0d80*/  @P0 LOP3.LUT R4, R4, R25, RZ, 0x3c, !PT ;  /* 0x0000001904040212 */ /* 0x000fe400078e3cff */
[----:B------:R-:W-:Y:S01]  /*0d90*/  @P0 LOP3.LUT R5, R5, R24, RZ, 0x3c, !PT ;  /* 0x0000001805050212 */ /* 0x000fe200078e3cff */
[----:B------:R-:W-:Y:S06]  /*0da0*/  @P1 BRA `(.L_x_16) ;  /* 0xfffffff400481947 */ /* 0x000fec000383ffff */
[----:B------:R-:W-:-:S05]  /*0db0*/  VIADD R17, R17, 0x1 ;  /* 0x0000000111117836 */ /* 0x000fca0000000000 */
[----:B------:R-:W-:-:S13]  /*0dc0*/  ISETP.NE.AND P0, PT, R17, 0x5, PT ;  /* 0x000000051100780c */ /* 0x000fda0003f05270 */
[----:B------:R-:W-:Y:S05]  /*0dd0*/  @P0 BRA `(.L_x_17) ;  /* 0xfffffff400300947 */ /* 0x000fea000383ffff */
[----:B------:R1:W-:Y:S01]  /*0de0*/  STG.E.64 desc[UR4][R6.64+0x8], R4 ;  /* 0x0000080406007986 */ /* 0x0003e2000c101b04 */
[----:B------:R-:W-:Y:S01]  /*0df0*/  VIADD R14, R14, 0x1 ;  /* 0x000000010e0e7836 */ /* 0x000fe20000000000 */
[----:B------:R-:W-:Y:S02]  /*0e00*/  LOP3.LUT R11, R0, 0x3, RZ, 0xc0, !PT ;  /* 0x00000003000b7812 */ /* 0x000fe400078ec0ff */
[----:B------:R1:W-:Y:S02]  /*0e10*/  STG.E.64 desc[UR4][R6.64+0x10], R2 ;  /* 0x0000100206007986 */ /* 0x0003e4000c101b04 */
[----:B------:R-:W-:Y:S02]  /*0e20*/  ISETP.GE.U32.AND P0, PT, R14, R11, PT ;  /* 0x0000000b0e00720c */ /* 0x000fe40003f06070 */
[----:B------:R1:W-:Y:S11]  /*0e30*/  STG.E desc[UR4][R6.64+0x4], R15 ;  /* 0x0000040f06007986 */ /* 0x0003f6000c101904 */
[----:B------:R-:W-:Y:S05]  /*0e40*/  @!P0 BRA `(.L_x_18) ;  /* 0xfffffff400048947 */ /* 0x000fea000383ffff */
.L_x_15:
[----:B------:R-:W-:Y:S05]  /*0e50*/  BSYNC.RECONVERGENT B1 ;  /* 0x0000000000017941 */ /* 0x000fea0003800200 */
.L_x_14:
[----:B------:R-:W-:Y:S01]  /*0e60*/  ISETP.GT.U32.AND P0, PT, R0, 0x3, PT ;  /* 0x000000030000780c */ /* 0x000fe20003f04070 */
[----:B------:R-:W-:Y:S01]  /*0e70*/  VIADD R12, R12, 0x1 ;  /* 0x000000010c0c7836 */ /* 0x000fe20000000000 */
[--C-:B------:R-:W-:Y:S02]  /*0e80*/  SHF.R.U64 R0, R0, 0x2, R13.reuse ;  /* 0x0000000200007819 */ /* 0x100fe4000000120d */
[----:B------:R-:W-:Y:S02]  /*0e90*/  ISETP.GT.U32.AND.EX P0, PT, R13, RZ, PT, P0 ;  /* 0x000000ff0d00720c */ /* 0x000fe40003f04100 */
[----:B------:R-:W-:-:S11]  /*0ea0*/  SHF.R.U32.HI R13, RZ, 0x2, R13 ;  /* 0x00000002ff0d7819 */ /* 0x000fd6000001160d */
[----:B------:R-:W-:Y:S05]  /*0eb0*/  @P0 BRA `(.L_x_19) ;  /* 0xfffffff000c80947 */ /* 0x000fea000383ffff */
.L_x_13:
[----:B------:R-:W-:Y:S05]  /*0ec0*/  BSYNC.RECONVERGENT B0 ;  /* 0x0000000000007941 */ /* 0x000fea0003800200 */
.L_x_12:
[----:B------:R-:W-:Y:S04]  /*0ed0*/  STG.E.64 desc[UR4][R6.64+0x18], RZ ;  /* 0x000018ff06007986 */ /* 0x000fe8000c101b04 */
[----:B------:R-:W-:Y:S04]  /*0ee0*/  STG.E desc[UR4][R6.64+0x20], RZ ;  /* 0x000020ff06007986 */ /* 0x000fe8000c101904 */
[----:B------:R-:W-:Y:S01]  /*0ef0*/  STG.E.64 desc[UR4][R6.64+0x28], RZ ;  /* 0x000028ff06007986 */ /* 0x000fe2000c101b04 */
[----:B------:R-:W-:Y:S05]  /*0f00*/  EXIT ;  /* 0x000000000000794d */ /* 0x000fea0003800000 */
.L_x_20:
        /* <DEDUP_REMOVED lines=15> */
.L_x_24:


//--------------------- .nv.global.init           --------------------------
	.section	.nv.global.init,"aw",@progbits
	.align	4
.nv.global.init:
	.type		mrg32k3aM1SubSeq,@object
	.size		mrg32k3aM1SubSeq,(mrg32k3aM2SubSeq - mrg32k3aM1SubSeq)
mrg32k3aM1SubSeq:
        /*0000*/ 	.byte	0x0b, 0xcc, 0xee, 0x04, 0x73, 0x29, 0x8b, 0x6f, 0xf6, 0x53, 0x03, 0xf6, 0x23, 0xf6, 0xea, 0xda
        /* <DEDUP_REMOVED lines=125> */
	.type		mrg32k3aM2SubSeq,@object
	.size		mrg32k3aM2SubSeq,(mrg32k3aM1 - mrg32k3aM2SubSeq)
mrg32k3aM2SubSeq:
        /* <DEDUP_REMOVED lines=126> */
	.type		mrg32k3aM1,@object
	.size		mrg32k3aM1,(mrg32k3aM1Seq - mrg32k3aM1)
mrg32k3aM1:
        /* <DEDUP_REMOVED lines=144> */
	.type		mrg32k3aM1Seq,@object
	.size		mrg32k3aM1Seq,(mrg32k3aM2 - mrg32k3aM1Seq)
mrg32k3aM1Seq:
        /* <DEDUP_REMOVED lines=144> */
	.type		mrg32k3aM2,@object
	.size		mrg32k3aM2,(mrg32k3aM2Seq - mrg32k3aM2)
mrg32k3aM2:
        /* <DEDUP_REMOVED lines=144> */
	.type		mrg32k3aM2Seq,@object
	.size		mrg32k3aM2Seq,(precalc_xorwow_matrix - mrg32k3aM2Seq)
mrg32k3aM2Seq:
        /* <DEDUP_REMOVED lines=144> */
	.type		precalc_xorwow_matrix,@object
	.size		precalc_xorwow_matrix,(precalc_xorwow_offset_matrix - precalc_xorwow_matrix)
precalc_xorwow_matrix:
        /* <DEDUP_REMOVED lines=6400> */
	.type		precalc_xorwow_offset_matrix,@object
	.size		precalc_xorwow_offset_matrix,(.L_1 - precalc_xorwow_offset_matrix)
precalc_xorwow_offset_matrix:
        /* <DEDUP_REMOVED lines=6400> */
.L_1:


//--------------------- .nv.shared._Z21monte_carlo_iterationiPfS_ --------------------------
	.section	.nv.shared._Z21monte_carlo_iterationiPfS_,"aw",@nobits
	.sectionflags	@""
	.align	16
	.zero		1024


//--------------------- .nv.shared.reserved.0     --------------------------
	.section	.nv.shared.reserved.0,"aw",@nobits
	.weak		__nv_reservedSMEM_offset_0_alias
	.size		__nv_reservedSMEM_offset_0_alias, 0, 64
	.other		__nv_reservedSMEM_offset_0_alias,@"STO_CUDA_RESERVED_SHARED STV_DEFAULT"
__nv_reservedSMEM_offset_0_alias:
	.zero		0
	.zero		64


//--------------------- .nv.shared._Z9make_randiiP17curandStateXORWOWPf --------------------------
	.section	.nv.shared._Z9make_randiiP17curandStateXORWOWPf,"aw",@nobits
	.sectionflags	@""
	.align	16
	.zero		1024


//--------------------- .nv.shared._Z10init_stuffiiiP17curandStateXORWOW --------------------------
	.section	.nv.shared._Z10init_stuffiiiP17curandStateXORWOW,"aw",@nobits
	.sectionflags	@""
	.align	16
	.zero		1024


//--------------------- .nv.constant0._Z21monte_carlo_iterationiPfS_ --------------------------
	.section	.nv.constant0._Z21monte_carlo_iterationiPfS_,"a",@progbits
	.sectionflags	@""
	.align	4
.nv.constant0._Z21monte_carlo_iterationiPfS_:
	.zero		920


//--------------------- .nv.constant0._Z9make_randiiP17curandStateXORWOWPf --------------------------
	.section	.nv.constant0._Z9make_randiiP17curandStateXORWOWPf,"a",@progbits
	.sectionflags	@""
	.align	4
.nv.constant0._Z9make_randiiP17curandStateXORWOWPf:
	.zero		920


//--------------------- .nv.constant0._Z10init_stuffiiiP17curandStateXORWOW --------------------------
	.section	.nv.constant0._Z10init_stuffiiiP17curandStateXORWOW,"a",@progbits
	.sectionflags	@""
	.align	4
.nv.constant0._Z10init_stuffiiiP17curandStateXORWOW:
	.zero		920


//--------------------- SYMBOLS --------------------------

	.type		.nv.reservedSmem.offset0,@object
	.size		.nv.reservedSmem.offset0,0x4
	.type		.nv.reservedSmem.cap,@object
	.size		.nv.reservedSmem.cap,0x4
